//
// Generated by NVIDIA NVVM Compiler
//
// Compiler Build ID: CL-36424714
// Cuda compilation tools, release 13.0, V13.0.88
// Based on NVVM 20.0.0
//

.version 9.0
.target sm_100
.address_size 64

	// .globl	_Z14integralKernelPdiidd
.func  (.param .align 16 .b8 func_retval0[16]) __internal_trig_reduction_slowpathd
(
	.param .b64 __internal_trig_reduction_slowpathd_param_0
)
;
// _ZZ14integralKernelPdiiddE10shared_sum has been demoted
.global .align 8 .b8 __cudart_i2opi_d[144] = {8, 93, 141, 31, 177, 95, 251, 107, 234, 146, 82, 138, 247, 57, 7, 61, 123, 241, 229, 235, 199, 186, 39, 117, 45, 234, 95, 158, 102, 63, 70, 79, 183, 9, 203, 39, 207, 126, 54, 109, 31, 109, 10, 90, 139, 17, 47, 239, 15, 152, 5, 222, 255, 151, 248, 31, 59, 40, 249, 189, 139, 95, 132, 156, 244, 57, 83, 131, 57, 214, 145, 57, 65, 126, 95, 180, 38, 112, 156, 233, 132, 68, 187, 46, 245, 53, 130, 232, 62, 167, 41, 177, 28, 235, 29, 254, 28, 146, 209, 9, 234, 46, 73, 6, 224, 210, 77, 66, 58, 110, 36, 183, 97, 197, 187, 222, 171, 99, 81, 254, 65, 144, 67, 60, 153, 149, 98, 219, 192, 221, 52, 245, 209, 87, 39, 252, 41, 21, 68, 78, 110, 131, 249, 162};
.global .align 16 .b8 __cudart_sin_cos_coeffs[128] = {70, 210, 176, 44, 241, 229, 90, 190, 146, 227, 172, 105, 227, 29, 199, 62, 161, 98, 219, 25, 160, 1, 42, 191, 24, 8, 17, 17, 17, 17, 129, 63, 84, 85, 85, 85, 85, 85, 197, 191, 0, 0, 0, 0, 0, 0, 0, 0, 0, 0, 0, 0, 0, 0, 0, 0, 100, 129, 253, 32, 131, 255, 168, 189, 40, 133, 239, 193, 167, 238, 33, 62, 217, 230, 6, 142, 79, 126, 146, 190, 233, 188, 221, 25, 160, 1, 250, 62, 71, 93, 193, 22, 108, 193, 86, 191, 81, 85, 85, 85, 85, 85, 165, 63, 0, 0, 0, 0, 0, 0, 224, 191, 0, 0, 0, 0, 0, 0, 240, 63};

.visible .entry _Z14integralKernelPdiidd(
	.param .u64 .ptr .align 1 _Z14integralKernelPdiidd_param_0,
	.param .u32 _Z14integralKernelPdiidd_param_1,
	.param .u32 _Z14integralKernelPdiidd_param_2,
	.param .f64 _Z14integralKernelPdiidd_param_3,
	.param .f64 _Z14integralKernelPdiidd_param_4
)
{
	.reg .pred 	%p<40>;
	.reg .b32 	%r<69>;
	.reg .b64 	%rd<16>;
	.reg .b64 	%fd<155>;
	// demoted variable
	.shared .align 8 .b8 _ZZ14integralKernelPdiiddE10shared_sum[4096];
	ld.param.u32 	%r32, [_Z14integralKernelPdiidd_param_1];
	ld.param.u32 	%r33, [_Z14integralKernelPdiidd_param_2];
	ld.param.f64 	%fd37, [_Z14integralKernelPdiidd_param_3];
	ld.param.f64 	%fd38, [_Z14integralKernelPdiidd_param_4];
	mov.u32 	%r34, %ctaid.x;
	mov.u32 	%r68, %ntid.x;
	mov.u32 	%r2, %tid.x;
	mad.lo.s32 	%r59, %r34, %r68, %r2;
	setp.gt.s32 	%p2, %r59, %r32;
	setp.lt.s32 	%p3, %r33, 0;
	or.pred  	%p4, %p2, %p3;
	mov.f64 	%fd149, 0d0000000000000000;
	@%p4 bra 	$L__BB0_26;
	add.s32 	%r35, %r33, 1;
	and.b32  	%r4, %r35, -2;
	neg.s32 	%r5, %r4;
	add.s32 	%r6, %r33, -1;
	mov.u32 	%r36, %nctaid.x;
	mul.lo.s32 	%r7, %r36, %r68;
	mov.f64 	%fd149, 0d0000000000000000;
	mov.u64 	%rd12, __cudart_sin_cos_coeffs;
$L__BB0_2:
	setp.eq.s32 	%p5, %r33, 0;
	cvt.rn.f64.s32 	%fd42, %r59;
	fma.rn.f64 	%fd43, %fd37, %fd42, 0d0000000000000000;
	setp.eq.s32 	%p6, %r59, 0;
	setp.eq.s32 	%p7, %r59, %r32;
	or.pred  	%p1, %p6, %p7;
	mul.f64 	%fd2, %fd43, %fd43;
	mov.b32 	%r66, 0;
	@%p5 bra 	$L__BB0_16;
	neg.s32 	%r60, %r33;
	mov.f64 	%fd144, 0d0000000000000000;
	mov.b32 	%r61, 1;
	not.pred 	%p8, %p1;
	mov.u32 	%r62, %r6;
	mov.u32 	%r63, %r5;
$L__BB0_4:
	fma.rn.f64 	%fd5, %fd38, %fd144, 0d0000000000000000;
	@%p8 bra 	$L__BB0_6;
	setp.eq.s32 	%p9, %r61, 1;
	setp.eq.s32 	%p10, %r62, -1;
	or.pred  	%p11, %p9, %p10;
	mov.f64 	%fd146, 0d3FD0000000000000;
	@%p11 bra 	$L__BB0_7;
$L__BB0_6:
	setp.eq.s32 	%p12, %r61, 1;
	setp.eq.s32 	%p13, %r62, -1;
	selp.f64 	%fd46, 0d3FE0000000000000, 0d3FF0000000000000, %p13;
	selp.f64 	%fd47, 0d3FE0000000000000, %fd46, %p12;
	selp.f64 	%fd146, 0d3FE0000000000000, %fd47, %p1;
$L__BB0_7:
	fma.rn.f64 	%fd8, %fd5, %fd5, %fd2;
	abs.f64 	%fd9, %fd8;
	setp.neu.f64 	%p14, %fd9, 0d7FF0000000000000;
	@%p14 bra 	$L__BB0_9;
	mov.f64 	%fd53, 0d0000000000000000;
	mul.rn.f64 	%fd147, %fd8, %fd53;
	mov.b32 	%r64, 0;
	bra.uni 	$L__BB0_11;
$L__BB0_9:
	mul.f64 	%fd48, %fd8, 0d3FE45F306DC9C883;
	cvt.rni.s32.f64 	%r64, %fd48;
	cvt.rn.f64.s32 	%fd49, %r64;
	fma.rn.f64 	%fd50, %fd49, 0dBFF921FB54442D18, %fd8;
	fma.rn.f64 	%fd51, %fd49, 0dBC91A62633145C00, %fd50;
	fma.rn.f64 	%fd147, %fd49, 0dB97B839A252049C0, %fd51;
	setp.ltu.f64 	%p15, %fd9, 0d41E0000000000000;
	@%p15 bra 	$L__BB0_11;
	{ // callseq 0, 0
	.param .b64 param0;
	st.param.f64 	[param0], %fd8;
	.param .align 16 .b8 retval0[16];
	call.uni (retval0), 
	__internal_trig_reduction_slowpathd, 
	(
	param0
	);
	ld.param.f64 	%fd147, [retval0];
	ld.param.b32 	%r64, [retval0+8];
	} // callseq 0
$L__BB0_11:
	shl.b32 	%r41, %r64, 6;
	cvt.u64.u32 	%rd2, %r41;
	and.b64  	%rd3, %rd2, 64;
	add.s64 	%rd5, %rd12, %rd3;
	mul.rn.f64 	%fd54, %fd147, %fd147;
	and.b32  	%r42, %r64, 1;
	setp.eq.b32 	%p16, %r42, 1;
	selp.f64 	%fd55, 0dBDA8FF8320FD8164, 0d3DE5DB65F9785EBA, %p16;
	ld.global.nc.v2.f64 	{%fd56, %fd57}, [%rd5];
	fma.rn.f64 	%fd58, %fd55, %fd54, %fd56;
	fma.rn.f64 	%fd59, %fd58, %fd54, %fd57;
	ld.global.nc.v2.f64 	{%fd60, %fd61}, [%rd5+16];
	fma.rn.f64 	%fd62, %fd59, %fd54, %fd60;
	fma.rn.f64 	%fd63, %fd62, %fd54, %fd61;
	ld.global.nc.v2.f64 	{%fd64, %fd65}, [%rd5+32];
	fma.rn.f64 	%fd66, %fd63, %fd54, %fd64;
	fma.rn.f64 	%fd67, %fd66, %fd54, %fd65;
	fma.rn.f64 	%fd68, %fd67, %fd147, %fd147;
	fma.rn.f64 	%fd69, %fd67, %fd54, 0d3FF0000000000000;
	selp.f64 	%fd70, %fd69, %fd68, %p16;
	and.b32  	%r43, %r64, 2;
	setp.eq.s32 	%p17, %r43, 0;
	mov.f64 	%fd71, 0d0000000000000000;
	sub.f64 	%fd72, %fd71, %fd70;
	selp.f64 	%fd73, %fd70, %fd72, %p17;
	fma.rn.f64 	%fd14, %fd146, %fd73, %fd149;
	cvt.rn.f64.u32 	%fd74, %r61;
	fma.rn.f64 	%fd75, %fd38, %fd74, 0d0000000000000000;
	fma.rn.f64 	%fd15, %fd75, %fd75, %fd2;
	abs.f64 	%fd16, %fd15;
	setp.eq.f64 	%p18, %fd16, 0d7FF0000000000000;
	@%p18 bra 	$L__BB0_14;
	mul.f64 	%fd76, %fd15, 0d3FE45F306DC9C883;
	cvt.rni.s32.f64 	%r65, %fd76;
	cvt.rn.f64.s32 	%fd77, %r65;
	fma.rn.f64 	%fd78, %fd77, 0dBFF921FB54442D18, %fd15;
	fma.rn.f64 	%fd79, %fd77, 0dBC91A62633145C00, %fd78;
	fma.rn.f64 	%fd148, %fd77, 0dB97B839A252049C0, %fd79;
	setp.ltu.f64 	%p19, %fd16, 0d41E0000000000000;
	@%p19 bra 	$L__BB0_15;
	{ // callseq 1, 0
	.param .b64 param0;
	st.param.f64 	[param0], %fd15;
	.param .align 16 .b8 retval0[16];
	call.uni (retval0), 
	__internal_trig_reduction_slowpathd, 
	(
	param0
	);
	ld.param.f64 	%fd148, [retval0];
	ld.param.b32 	%r65, [retval0+8];
	} // callseq 1
	bra.uni 	$L__BB0_15;
$L__BB0_14:
	mov.f64 	%fd81, 0d0000000000000000;
	mul.rn.f64 	%fd148, %fd15, %fd81;
	mov.b32 	%r65, 0;
$L__BB0_15:
	setp.eq.s32 	%p20, %r60, -1;
	shl.b32 	%r46, %r65, 6;
	cvt.u64.u32 	%rd6, %r46;
	and.b64  	%rd7, %rd6, 64;
	add.s64 	%rd9, %rd12, %rd7;
	mul.rn.f64 	%fd82, %fd148, %fd148;
	and.b32  	%r47, %r65, 1;
	setp.eq.b32 	%p21, %r47, 1;
	selp.f64 	%fd83, 0dBDA8FF8320FD8164, 0d3DE5DB65F9785EBA, %p21;
	ld.global.nc.v2.f64 	{%fd84, %fd85}, [%rd9];
	fma.rn.f64 	%fd86, %fd83, %fd82, %fd84;
	fma.rn.f64 	%fd87, %fd86, %fd82, %fd85;
	ld.global.nc.v2.f64 	{%fd88, %fd89}, [%rd9+16];
	fma.rn.f64 	%fd90, %fd87, %fd82, %fd88;
	fma.rn.f64 	%fd91, %fd90, %fd82, %fd89;
	ld.global.nc.v2.f64 	{%fd92, %fd93}, [%rd9+32];
	fma.rn.f64 	%fd94, %fd91, %fd82, %fd92;
	fma.rn.f64 	%fd95, %fd94, %fd82, %fd93;
	fma.rn.f64 	%fd96, %fd95, %fd148, %fd148;
	fma.rn.f64 	%fd97, %fd95, %fd82, 0d3FF0000000000000;
	selp.f64 	%fd98, %fd97, %fd96, %p21;
	and.b32  	%r48, %r65, 2;
	setp.eq.s32 	%p22, %r48, 0;
	mov.f64 	%fd99, 0d0000000000000000;
	sub.f64 	%fd100, %fd99, %fd98;
	selp.f64 	%fd101, %fd98, %fd100, %p22;
	selp.f64 	%fd102, 0d3FE0000000000000, 0d3FF0000000000000, %p20;
	selp.f64 	%fd103, 0d3FE0000000000000, %fd102, %p1;
	selp.f64 	%fd104, 0d3FD0000000000000, %fd103, %p20;
	selp.f64 	%fd105, %fd104, %fd103, %p1;
	fma.rn.f64 	%fd149, %fd105, %fd101, %fd14;
	add.f64 	%fd144, %fd144, 0d4000000000000000;
	add.s32 	%r63, %r63, 2;
	add.s32 	%r62, %r62, -2;
	add.s32 	%r61, %r61, 2;
	add.s32 	%r60, %r60, 2;
	setp.ne.s32 	%p23, %r63, 0;
	mov.u32 	%r66, %r4;
	@%p23 bra 	$L__BB0_4;
$L__BB0_16:
	and.b32  	%r49, %r33, 1;
	setp.eq.b32 	%p24, %r49, 1;
	@%p24 bra 	$L__BB0_25;
	cvt.rn.f64.u32 	%fd106, %r66;
	fma.rn.f64 	%fd25, %fd38, %fd106, 0d0000000000000000;
	not.pred 	%p25, %p1;
	@%p25 bra 	$L__BB0_19;
	setp.eq.s32 	%p26, %r66, 0;
	setp.eq.s32 	%p27, %r66, %r33;
	or.pred  	%p28, %p26, %p27;
	mov.f64 	%fd151, 0d3FD0000000000000;
	@%p28 bra 	$L__BB0_20;
$L__BB0_19:
	setp.eq.s32 	%p29, %r66, 0;
	setp.eq.s32 	%p30, %r66, %r33;
	selp.f64 	%fd108, 0d3FE0000000000000, 0d3FF0000000000000, %p30;
	selp.f64 	%fd109, 0d3FE0000000000000, %fd108, %p29;
	selp.f64 	%fd151, 0d3FE0000000000000, %fd109, %p1;
$L__BB0_20:
	fma.rn.f64 	%fd28, %fd25, %fd25, %fd2;
	abs.f64 	%fd29, %fd28;
	setp.eq.f64 	%p31, %fd29, 0d7FF0000000000000;
	@%p31 bra 	$L__BB0_23;
	mul.f64 	%fd110, %fd28, 0d3FE45F306DC9C883;
	cvt.rni.s32.f64 	%r67, %fd110;
	cvt.rn.f64.s32 	%fd111, %r67;
	fma.rn.f64 	%fd112, %fd111, 0dBFF921FB54442D18, %fd28;
	fma.rn.f64 	%fd113, %fd111, 0dBC91A62633145C00, %fd112;
	fma.rn.f64 	%fd152, %fd111, 0dB97B839A252049C0, %fd113;
	setp.ltu.f64 	%p32, %fd29, 0d41E0000000000000;
	@%p32 bra 	$L__BB0_24;
	{ // callseq 2, 0
	.param .b64 param0;
	st.param.f64 	[param0], %fd28;
	.param .align 16 .b8 retval0[16];
	call.uni (retval0), 
	__internal_trig_reduction_slowpathd, 
	(
	param0
	);
	ld.param.f64 	%fd152, [retval0];
	ld.param.b32 	%r67, [retval0+8];
	} // callseq 2
	bra.uni 	$L__BB0_24;
$L__BB0_23:
	mov.f64 	%fd115, 0d0000000000000000;
	mul.rn.f64 	%fd152, %fd28, %fd115;
	mov.b32 	%r67, 0;
$L__BB0_24:
	shl.b32 	%r52, %r67, 6;
	cvt.u64.u32 	%rd10, %r52;
	and.b64  	%rd11, %rd10, 64;
	add.s64 	%rd13, %rd12, %rd11;
	mul.rn.f64 	%fd116, %fd152, %fd152;
	and.b32  	%r53, %r67, 1;
	setp.eq.b32 	%p33, %r53, 1;
	selp.f64 	%fd117, 0dBDA8FF8320FD8164, 0d3DE5DB65F9785EBA, %p33;
	ld.global.nc.v2.f64 	{%fd118, %fd119}, [%rd13];
	fma.rn.f64 	%fd120, %fd117, %fd116, %fd118;
	fma.rn.f64 	%fd121, %fd120, %fd116, %fd119;
	ld.global.nc.v2.f64 	{%fd122, %fd123}, [%rd13+16];
	fma.rn.f64 	%fd124, %fd121, %fd116, %fd122;
	fma.rn.f64 	%fd125, %fd124, %fd116, %fd123;
	ld.global.nc.v2.f64 	{%fd126, %fd127}, [%rd13+32];
	fma.rn.f64 	%fd128, %fd125, %fd116, %fd126;
	fma.rn.f64 	%fd129, %fd128, %fd116, %fd127;
	fma.rn.f64 	%fd130, %fd129, %fd152, %fd152;
	fma.rn.f64 	%fd131, %fd129, %fd116, 0d3FF0000000000000;
	selp.f64 	%fd132, %fd131, %fd130, %p33;
	and.b32  	%r54, %r67, 2;
	setp.eq.s32 	%p34, %r54, 0;
	mov.f64 	%fd133, 0d0000000000000000;
	sub.f64 	%fd134, %fd133, %fd132;
	selp.f64 	%fd135, %fd132, %fd134, %p34;
	fma.rn.f64 	%fd149, %fd151, %fd135, %fd149;
$L__BB0_25:
	add.s32 	%r59, %r59, %r7;
	setp.le.s32 	%p35, %r59, %r32;
	@%p35 bra 	$L__BB0_2;
$L__BB0_26:
	shl.b32 	%r55, %r2, 3;
	mov.u32 	%r56, _ZZ14integralKernelPdiiddE10shared_sum;
	add.s32 	%r29, %r56, %r55;
	st.shared.f64 	[%r29], %fd149;
	bar.sync 	0;
	setp.lt.u32 	%p36, %r68, 2;
	@%p36 bra 	$L__BB0_30;
$L__BB0_27:
	shr.u32 	%r31, %r68, 1;
	setp.ge.u32 	%p37, %r2, %r31;
	@%p37 bra 	$L__BB0_29;
	shl.b32 	%r57, %r31, 3;
	add.s32 	%r58, %r29, %r57;
	ld.shared.f64 	%fd136, [%r58];
	ld.shared.f64 	%fd137, [%r29];
	add.f64 	%fd138, %fd136, %fd137;
	st.shared.f64 	[%r29], %fd138;
$L__BB0_29:
	bar.sync 	0;
	setp.gt.u32 	%p38, %r68, 3;
	mov.u32 	%r68, %r31;
	@%p38 bra 	$L__BB0_27;
$L__BB0_30:
	setp.ne.s32 	%p39, %r2, 0;
	@%p39 bra 	$L__BB0_32;
	ld.param.u64 	%rd15, [_Z14integralKernelPdiidd_param_0];
	ld.shared.f64 	%fd139, [_ZZ14integralKernelPdiiddE10shared_sum];
	mul.f64 	%fd140, %fd37, %fd139;
	mul.f64 	%fd141, %fd38, %fd140;
	cvta.to.global.u64 	%rd14, %rd15;
	atom.global.add.f64 	%fd142, [%rd14], %fd141;
$L__BB0_32:
	ret;

}
.func  (.param .align 16 .b8 func_retval0[16]) __internal_trig_reduction_slowpathd(
	.param .b64 __internal_trig_reduction_slowpathd_param_0
)
{
	.local .align 8 .b8 	__local_depot1[40];
	.reg .b64 	%SP;
	.reg .b64 	%SPL;
	.reg .pred 	%p<10>;
	.reg .b32 	%r<47>;
	.reg .b64 	%rd<74>;
	.reg .b64 	%fd<5>;

	mov.u64 	%SPL, __local_depot1;
	ld.param.f64 	%fd4, [__internal_trig_reduction_slowpathd_param_0];
	add.u64 	%rd1, %SPL, 0;
	{
	.reg .b32 %temp; 
	mov.b64 	{%temp, %r1}, %fd4;
	}
	shr.u32 	%r2, %r1, 20;
	and.b32  	%r3, %r2, 2047;
	setp.eq.s32 	%p1, %r3, 2047;
	mov.b32 	%r46, 0;
	@%p1 bra 	$L__BB1_9;
	add.s32 	%r20, %r3, -1024;
	mov.b64 	%rd20, %fd4;
	shl.b64 	%rd2, %rd20, 11;
	shr.u32 	%r4, %r20, 6;
	sub.s32 	%r45, 15, %r4;
	sub.s32 	%r21, 19, %r4;
	setp.lt.u32 	%p2, %r20, 128;
	selp.b32 	%r6, 18, %r21, %p2;
	setp.ge.s32 	%p3, %r45, %r6;
	mov.b64 	%rd70, 0;
	@%p3 bra 	$L__BB1_4;
	add.s32 	%r23, %r6, %r4;
	neg.s32 	%r43, %r23;
	or.b64  	%rd3, %rd2, -9223372036854775808;
	mov.b64 	%rd70, 0;
	mov.b32 	%r42, 0;
	mov.u64 	%rd25, __cudart_i2opi_d;
	mov.u32 	%r44, %r45;
$L__BB1_3:
	.pragma "nounroll";
	mul.wide.s32 	%rd22, %r42, 8;
	add.s64 	%rd23, %rd1, %rd22;
	mul.wide.s32 	%rd24, %r44, 8;
	add.s64 	%rd26, %rd25, %rd24;
	ld.global.nc.u64 	%rd27, [%rd26];
	{
	.reg .u32 %r0, %r1, %r2, %r3, %alo, %ahi, %blo, %bhi, %clo, %chi;
	mov.b64 	{%alo,%ahi}, %rd27;
	mov.b64 	{%blo,%bhi}, %rd3;
	mov.b64 	{%clo,%chi}, %rd70;
	mad.lo.cc.u32 	%r0, %alo, %blo, %clo;
	madc.hi.cc.u32 	%r1, %alo, %blo, %chi;
	madc.hi.u32 	%r2, %alo, %bhi, 0;
	mad.lo.cc.u32 	%r1, %alo, %bhi, %r1;
	madc.hi.cc.u32 	%r2, %ahi, %blo, %r2;
	madc.hi.u32 	%r3, %ahi, %bhi, 0;
	mad.lo.cc.u32 	%r1, %ahi, %blo, %r1;
	madc.lo.cc.u32 	%r2, %ahi, %bhi, %r2;
	addc.u32 	%r3, %r3, 0;
	mov.b64 	%rd28, {%r0,%r1};
	mov.b64 	%rd70, {%r2,%r3};
	}
	st.local.u64 	[%rd23], %rd28;
	add.s32 	%r44, %r44, 1;
	add.s32 	%r43, %r43, 1;
	add.s32 	%r42, %r42, 1;
	setp.ne.s32 	%p4, %r43, -15;
	mov.u32 	%r45, %r6;
	@%p4 bra 	$L__BB1_3;
$L__BB1_4:
	cvt.s64.s32 	%rd29, %r45;
	cvt.u64.u32 	%rd30, %r4;
	add.s64 	%rd31, %rd30, %rd29;
	shl.b64 	%rd32, %rd31, 3;
	add.s64 	%rd33, %rd1, %rd32;
	st.local.u64 	[%rd33+-120], %rd70;
	and.b32  	%r15, %r2, 63;
	ld.local.u64 	%rd72, [%rd1+16];
	ld.local.u64 	%rd71, [%rd1+24];
	setp.eq.s32 	%p5, %r15, 0;
	@%p5 bra 	$L__BB1_6;
	shl.b64 	%rd34, %rd71, %r15;
	shr.u64 	%rd35, %rd72, 1;
	xor.b32  	%r24, %r15, 63;
	shr.u64 	%rd36, %rd35, %r24;
	or.b64  	%rd71, %rd34, %rd36;
	ld.local.u64 	%rd37, [%rd1+8];
	shl.b64 	%rd38, %rd72, %r15;
	shr.u64 	%rd39, %rd37, 1;
	shr.u64 	%rd40, %rd39, %r24;
	or.b64  	%rd72, %rd38, %rd40;
$L__BB1_6:
	and.b32  	%r25, %r1, -2147483648;
	shr.u64 	%rd41, %rd71, 62;
	cvt.u32.u64 	%r26, %rd41;
	mov.b64 	{%r27, %r28}, %rd71;
	mov.b64 	{%r29, %r30}, %rd72;
	shf.l.wrap.b32 	%r31, %r30, %r27, 2;
	shf.l.wrap.b32 	%r32, %r27, %r28, 2;
	mov.b64 	%rd42, {%r31, %r32};
	shl.b64 	%rd43, %rd72, 2;
	shr.u64 	%rd44, %rd42, 63;
	cvt.u32.u64 	%r33, %rd44;
	add.s32 	%r34, %r33, %r26;
	setp.eq.s32 	%p6, %r25, 0;
	neg.s32 	%r35, %r34;
	selp.b32 	%r46, %r34, %r35, %p6;
	setp.gt.s64 	%p7, %rd42, -1;
	mov.b64 	%rd45, 0;
	{
	.reg .u32 %r0, %r1, %r2, %r3, %a0, %a1, %a2, %a3, %b0, %b1, %b2, %b3;
	mov.b64 	{%a0,%a1}, %rd45;
	mov.b64 	{%a2,%a3}, %rd45;
	mov.b64 	{%b0,%b1}, %rd43;
	mov.b64 	{%b2,%b3}, %rd42;
	sub.cc.u32 	%r0, %a0, %b0;
	subc.cc.u32 	%r1, %a1, %b1;
	subc.cc.u32 	%r2, %a2, %b2;
	subc.u32 	%r3, %a3, %b3;
	mov.b64 	%rd46, {%r0,%r1};
	mov.b64 	%rd47, {%r2,%r3};
	}
	xor.b32  	%r36, %r25, -2147483648;
	selp.b64 	%rd73, %rd42, %rd47, %p7;
	selp.b64 	%rd14, %rd43, %rd46, %p7;
	selp.b32 	%r17, %r25, %r36, %p7;
	clz.b64 	%r37, %rd73;
	cvt.u64.u32 	%rd15, %r37;
	setp.eq.s32 	%p8, %r37, 0;
	@%p8 bra 	$L__BB1_8;
	cvt.u32.u64 	%r38, %rd15;
	and.b32  	%r39, %r38, 63;
	shl.b64 	%rd48, %rd73, %r39;
	shr.u64 	%rd49, %rd14, 1;
	not.b32 	%r40, %r38;
	and.b32  	%r41, %r40, 63;
	shr.u64 	%rd50, %rd49, %r41;
	or.b64  	%rd73, %rd48, %rd50;
$L__BB1_8:
	mov.b64 	%rd51, -3958705157555305931;
	{
	.reg .u32 %r0, %r1, %r2, %r3, %alo, %ahi, %blo, %bhi;
	mov.b64 	{%alo,%ahi}, %rd73;
	mov.b64 	{%blo,%bhi}, %rd51;
	mul.lo.u32 	%r0, %alo, %blo;
	mul.hi.u32 	%r1, %alo, %blo;
	mad.lo.cc.u32 	%r1, %alo, %bhi, %r1;
	madc.hi.u32 	%r2, %alo, %bhi, 0;
	mad.lo.cc.u32 	%r1, %ahi, %blo, %r1;
	madc.hi.cc.u32 	%r2, %ahi, %blo, %r2;
	madc.hi.u32 	%r3, %ahi, %bhi, 0;
	mad.lo.cc.u32 	%r2, %ahi, %bhi, %r2;
	addc.u32 	%r3, %r3, 0;
	mov.b64 	%rd52, {%r0,%r1};
	mov.b64 	%rd53, {%r2,%r3};
	}
	setp.gt.s64 	%p9, %rd53, 0;
	{
	.reg .u32 %r0, %r1, %r2, %r3, %a0, %a1, %a2, %a3, %b0, %b1, %b2, %b3;
	mov.b64 	{%a0,%a1}, %rd52;
	mov.b64 	{%a2,%a3}, %rd53;
	mov.b64 	{%b0,%b1}, %rd52;
	mov.b64 	{%b2,%b3}, %rd53;
	add.cc.u32 	%r0, %a0, %b0;
	addc.cc.u32 	%r1, %a1, %b1;
	addc.cc.u32 	%r2, %a2, %b2;
	addc.u32 	%r3, %a3, %b3;
	mov.b64 	%rd54, {%r0,%r1};
	mov.b64 	%rd55, {%r2,%r3};
	}
	selp.b64 	%rd56, %rd55, %rd53, %p9;
	selp.s64 	%rd57, -1, 0, %p9;
	sub.s64 	%rd58, %rd57, %rd15;
	cvt.u64.u32 	%rd59, %r17;
	shl.b64 	%rd60, %rd59, 32;
	add.s64 	%rd61, %rd56, 1;
	shr.u64 	%rd62, %rd61, 10;
	add.s64 	%rd63, %rd62, 1;
	shr.u64 	%rd64, %rd63, 1;
	shl.b64 	%rd65, %rd58, 52;
	add.s64 	%rd66, %rd65, %rd64;
	add.s64 	%rd67, %rd66, 4602678819172646912;
	or.b64  	%rd68, %rd67, %rd60;
	mov.b64 	%fd4, %rd68;
$L__BB1_9:
	st.param.f64 	[func_retval0], %fd4;
	st.param.b32 	[func_retval0+8], %r46;
	ret;

}


// ===== COMPILED SASS (sm_100) =====

	.target	sm_100

	.elftype	@"ET_EXEC"


//--------------------- .note.nv.tkinfo           --------------------------
	.section	.note.nv.tkinfo,"",@"SHT_NOTE"
	.sectionflags	@"SHF_NOTE_NV_TKINFO"
	.tkinfo
        /*0018*/ 	.word	0x00000002
        /*0030*/ 	.string	""
        /*0030*/ 	.string	"ptxas"
        /*0030*/ 	.string	"Cuda compilation tools, release 13.0, V13.0.88"
        /*0030*/ 	.string	"Build cuda_13.0.r13.0/compiler.36424714_0"
        /*0030*/ 	.string	"-arch sm_100 -m 64 "



//--------------------- .note.nv.cuinfo           --------------------------
	.section	.note.nv.cuinfo,"",@"SHT_NOTE"
	.sectionflags	@"SHF_NOTE_NV_CUINFO"
        /*0018*/ 	.short	0x0002
        /*001a*/ 	.short	0x0064
        /*001c*/ 	.short	0x0082
	.zero		2


//--------------------- .nv.info                  --------------------------
	.section	.nv.info,"",@"SHT_CUDA_INFO"
	.align	4


	//----- nvinfo : EIATTR_REGCOUNT
	.align		4
        /*0000*/ 	.byte	0x04, 0x2f
        /*0002*/ 	.short	(.L_3 - .L_2)
	.align		4
.L_2:
        /*0004*/ 	.word	index@(_Z14integralKernelPdiidd)
        /*0008*/ 	.word	0x00000028


	//----- nvinfo : EIATTR_FRAME_SIZE
	.align		4
.L_3:
        /*000c*/ 	.byte	0x04, 0x11
        /*000e*/ 	.short	(.L_5 - .L_4)
	.align		4
.L_4:
        /*0010*/ 	.word	index@($_Z14integralKernelPdiidd$__internal_trig_reduction_slowpathd)
        /*0014*/ 	.word	0x00000028


	//----- nvinfo : EIATTR_FRAME_SIZE
	.align		4
.L_5:
        /*0018*/ 	.byte	0x04, 0x11
        /*001a*/ 	.short	(.L_7 - .L_6)
	.align		4
.L_6:
        /*001c*/ 	.word	index@(_Z14integralKernelPdiidd)
        /*0020*/ 	.word	0x00000028


	//----- nvinfo : EIATTR_MIN_STACK_SIZE
	.align		4
.L_7:
        /*0024*/ 	.byte	0x04, 0x12
        /*0026*/ 	.short	(.L_9 - .L_8)
	.align		4
.L_8:
        /*0028*/ 	.word	index@(_Z14integralKernelPdiidd)
        /*002c*/ 	.word	0x00000028
.L_9:


//--------------------- .nv.compat                --------------------------
	.section	.nv.compat,"",@"SHT_CUDA_COMPAT_INFO"
	.align	4
        /*0000*/ 	.byte	0x02, 0x09, 0x00, 0x00, 0x02, 0x02, 0x01, 0x00, 0x02, 0x05, 0x05, 0x00, 0x03, 0x07, 0x01, 0x01
        /*0010*/ 	.byte	0x02, 0x03, 0x00, 0x00, 0x02, 0x06, 0x01, 0x00, 0x04, 0x0b, 0x08, 0x00, 0x01, 0x00, 0x00, 0x00
        /*0020*/ 	.byte	0x00, 0x00, 0x00, 0x00


//--------------------- .nv.info._Z14integralKernelPdiidd --------------------------
	.section	.nv.info._Z14integralKernelPdiidd,"",@"SHT_CUDA_INFO"
	.sectionflags	@""
	.align	4


	//----- nvinfo : EIATTR_CUDA_API_VERSION
	.align		4
        /*0000*/ 	.byte	0x04, 0x37
        /*0002*/ 	.short	(.L_11 - .L_10)
.L_10:
        /*0004*/ 	.word	0x00000082


	//----- nvinfo : EIATTR_KPARAM_INFO
	.align		4
.L_11:
        /*0008*/ 	.byte	0x04, 0x17
        /*000a*/ 	.short	(.L_13 - .L_12)
.L_12:
        /*000c*/ 	.word	0x00000000
        /*0010*/ 	.short	0x0004
        /*0012*/ 	.short	0x0018
        /*0014*/ 	.byte	0x00, 0xf0, 0x21, 0x00


	//----- nvinfo : EIATTR_KPARAM_INFO
	.align		4
.L_13:
        /*0018*/ 	.byte	0x04, 0x17
        /*001a*/ 	.short	(.L_15 - .L_14)
.L_14:
        /*001c*/ 	.word	0x00000000
        /*0020*/ 	.short	0x0003
        /*0022*/ 	.short	0x0010
        /*0024*/ 	.byte	0x00, 0xf0, 0x21, 0x00


	//----- nvinfo : EIATTR_KPARAM_INFO
	.align		4
.L_15:
        /*0028*/ 	.byte	0x04, 0x17
        /*002a*/ 	.short	(.L_17 - .L_16)
.L_16:
        /*002c*/ 	.word	0x00000000
        /*0030*/ 	.short	0x0002
        /*0032*/ 	.short	0x000c
        /*0034*/ 	.byte	0x00, 0xf0, 0x11, 0x00


	//----- nvinfo : EIATTR_KPARAM_INFO
	.align		4
.L_17:
        /*0038*/ 	.byte	0x04, 0x17
        /*003a*/ 	.short	(.L_19 - .L_18)
.L_18:
        /*003c*/ 	.word	0x00000000
        /*0040*/ 	.short	0x0001
        /*0042*/ 	.short	0x0008
        /*0044*/ 	.byte	0x00, 0xf0, 0x11, 0x00


	//----- nvinfo : EIATTR_KPARAM_INFO
	.align		4
.L_19:
        /*0048*/ 	.byte	0x04, 0x17
        /*004a*/ 	.short	(.L_21 - .L_20)
.L_20:
        /*004c*/ 	.word	0x00000000
        /*0050*/ 	.short	0x0000
        /*0052*/ 	.short	0x0000
        /*0054*/ 	.byte	0x00, 0xf5, 0x21, 0x00


	//----- nvinfo : EIATTR_SPARSE_MMA_MASK
	.align		4
.L_21:
        /*0058*/ 	.byte	0x03, 0x50
        /*005a*/ 	.short	0x0000


	//----- nvinfo : EIATTR_MAXREG_COUNT
	.align		4
        /*005c*/ 	.byte	0x03, 0x1b
        /*005e*/ 	.short	0x00ff


	//----- nvinfo : EIATTR_NUM_BARRIERS
	.align		4
        /*0060*/ 	.byte	0x02, 0x4c
        /*0062*/ 	.byte	0x01
	.zero		1


	//----- nvinfo : EIATTR_MERCURY_ISA_VERSION
	.align		4
        /*0064*/ 	.byte	0x03, 0x5f
        /*0066*/ 	.short	0x0101


	//----- nvinfo : EIATTR_VRC_CTA_INIT_COUNT
	.align		4
        /*0068*/ 	.byte	0x02, 0x4a
	.zero		1
	.zero		1


	//----- nvinfo : EIATTR_EXIT_INSTR_OFFSETS
	.align		4
        /*006c*/ 	.byte	0x04, 0x1c
        /*006e*/ 	.short	(.L_23 - .L_22)


	//   ....[0]....
.L_22:
        /*0070*/ 	.word	0x000011e0


	//   ....[1]....
        /*0074*/ 	.word	0x00001280


	//----- nvinfo : EIATTR_CRS_STACK_SIZE
	.align		4
.L_23:
        /*0078*/ 	.byte	0x04, 0x1e
        /*007a*/ 	.short	(.L_25 - .L_24)
.L_24:
        /*007c*/ 	.word	0x00000000


	//----- nvinfo : EIATTR_CBANK_PARAM_SIZE
	.align		4
.L_25:
        /*0080*/ 	.byte	0x03, 0x19
        /*0082*/ 	.short	0x0020


	//----- nvinfo : EIATTR_PARAM_CBANK
	.align		4
        /*0084*/ 	.byte	0x04, 0x0a
        /*0086*/ 	.short	(.L_27 - .L_26)
	.align		4
.L_26:
        /*0088*/ 	.word	index@(.nv.constant0._Z14integralKernelPdiidd)
        /*008c*/ 	.short	0x0380
        /*008e*/ 	.short	0x0020


	//----- nvinfo : EIATTR_SW_WAR
	.align		4
.L_27:
        /*0090*/ 	.byte	0x04, 0x36
        /*0092*/ 	.short	(.L_29 - .L_28)
.L_28:
        /*0094*/ 	.word	0x00000008
.L_29:


//--------------------- .nv.callgraph             --------------------------
	.section	.nv.callgraph,"",@"SHT_CUDA_CALLGRAPH"
	.align	4
	.sectionentsize	8
	.align		4
        /*0000*/ 	.word	0x00000000
	.align		4
        /*0004*/ 	.word	0xffffffff
	.align		4
        /*0008*/ 	.word	0x00000000
	.align		4
        /*000c*/ 	.word	0xfffffffe
	.align		4
        /*0010*/ 	.word	0x00000000
	.align		4
        /*0014*/ 	.word	0xfffffffd
	.align		4
        /*0018*/ 	.word	0x00000000
	.align		4
        /*001c*/ 	.word	0xfffffffc


//--------------------- .nv.constant4             --------------------------
	.section	.nv.constant4,"a",@progbits
	.align	8
	.align		8
.nv.constant4:
        /*0000*/ 	.dword	__cudart_i2opi_d
	.align		8
        /*0008*/ 	.dword	__cudart_sin_cos_coeffs


//--------------------- .text._Z14integralKernelPdiidd --------------------------
	.section	.text._Z14integralKernelPdiidd,"ax",@progbits
	.align	128
        .global         _Z14integralKernelPdiidd
        .type           _Z14integralKernelPdiidd,@function
        .size           _Z14integralKernelPdiidd,(.L_x_30 - _Z14integralKernelPdiidd)
        .other          _Z14integralKernelPdiidd,@"STO_CUDA_ENTRY STV_DEFAULT"
_Z14integralKernelPdiidd:
.text._Z14integralKernelPdiidd:
[----:B------:R-:W0:Y:S01]  /*0000*/  LDC R1, c[0x0][0x37c] ;  /* 0x0000df00ff017b82 */ /* 0x000e220000000800 */
[----:B------:R-:W1:Y:S07]  /*0010*/  S2R R0, SR_TID.X ;  /* 0x0000000000007919 */ /* 0x000e6e0000002100 */
[----:B------:R-:W1:Y:S01]  /*0020*/  S2UR UR4, SR_CTAID.X ;  /* 0x00000000000479c3 */ /* 0x000e620000002500 */
[----:B------:R-:W2:Y:S01]  /*0030*/  LDCU.64 UR6, c[0x0][0x358] ;  /* 0x00006b00ff0677ac */ /* 0x000ea20008000a00 */
[----:B------:R-:W-:Y:S01]  /*0040*/  BSSY.RECONVERGENT B0, `(.L_x_0) ;  /* 0x0000105000007945 */ /* 0x000fe20003800200 */
[----:B0-----:R-:W-:Y:S01]  /*0050*/  VIADD R1, R1, 0xffffffd8 ;  /* 0xffffffd801017836 */ /* 0x001fe20000000000 */
[----:B------:R-:W-:Y:S01]  /*0060*/  CS2R R28, SRZ ;  /* 0x00000000001c7805 */ /* 0x000fe2000001ff00 */
[----:B------:R-:W0:Y:S03]  /*0070*/  LDCU.64 UR8, c[0x0][0x398] ;  /* 0x00007300ff0877ac */ /* 0x000e260008000a00 */
[----:B------:R-:W1:Y:S01]  /*0080*/  LDC R7, c[0x0][0x360] ;  /* 0x0000d800ff077b82 */ /* 0x000e620000000800 */
[----:B------:R-:W3:Y:S07]  /*0090*/  LDCU.64 UR10, c[0x4][0x8] ;  /* 0x01000100ff0a77ac */ /* 0x000eee0008000a00 */
[----:B------:R-:W4:Y:S01]  /*00a0*/  LDC.64 R2, c[0x0][0x388] ;  /* 0x0000e200ff027b82 */ /* 0x000f220000000a00 */
[----:B-1----:R-:W-:Y:S01]  /*00b0*/  IMAD R6, R7, UR4, R0 ;  /* 0x0000000407067c24 */ /* 0x002fe2000f8e0200 */
[----:B----4-:R-:W-:-:S04]  /*00c0*/  ISETP.GE.AND P0, PT, R3, RZ, PT ;  /* 0x000000ff0300720c */ /* 0x010fc80003f06270 */
[----:B------:R-:W-:-:S13]  /*00d0*/  ISETP.GT.OR P0, PT, R6, R2, !P0 ;  /* 0x000000020600720c */ /* 0x000fda0004704670 */
[----:B0-23--:R-:W-:Y:S05]  /*00e0*/  @P0 BRA `(.L_x_1) ;  /* 0x0000000c00e80947 */ /* 0x00dfea0003800000 */
[----:B------:R-:W0:Y:S01]  /*00f0*/  LDCU UR4, c[0x0][0x370] ;  /* 0x00006e00ff0477ac */ /* 0x000e220008000800 */
[C---:B------:R-:W-:Y:S01]  /*0100*/  VIADD R4, R3.reuse, 0x1 ;  /* 0x0000000103047836 */ /* 0x040fe20000000000 */
[----:B------:R-:W-:Y:S01]  /*0110*/  CS2R R28, SRZ ;  /* 0x00000000001c7805 */ /* 0x000fe2000001ff00 */
[----:B------:R-:W-:-:S03]  /*0120*/  VIADD R3, R3, 0xffffffff ;  /* 0xffffffff03037836 */ /* 0x000fc60000000000 */
[----:B------:R-:W-:-:S05]  /*0130*/  LOP3.LUT R4, R4, 0xfffffffe, RZ, 0xc0, !PT ;  /* 0xfffffffe04047812 */ /* 0x000fca00078ec0ff */
[----:B------:R-:W-:Y:S02]  /*0140*/  IMAD.MOV R2, RZ, RZ, -R4 ;  /* 0x000000ffff027224 */ /* 0x000fe400078e0a04 */
[----:B0-----:R-:W-:-:S07]  /*0150*/  IMAD R5, R7, UR4, RZ ;  /* 0x0000000407057c24 */ /* 0x001fce000f8e02ff */
.L_x_19:
[----:B------:R-:W0:Y:S01]  /*0160*/  LDCU.64 UR12, c[0x0][0x388] ;  /* 0x00007100ff0c77ac */ /* 0x000e220008000a00 */
[----:B------:R-:W1:Y:S01]  /*0170*/  I2F.F64 R8, R6 ;  /* 0x0000000600087312 */ /* 0x000e620000201c00 */
[----:B------:R-:W-:Y:S01]  /*0180*/  IMAD.MOV.U32 R10, RZ, RZ, RZ ;  /* 0x000000ffff0a7224 */ /* 0x000fe200078e00ff */
[----:B------:R-:W1:Y:S01]  /*0190*/  LDCU.64 UR4, c[0x0][0x390] ;  /* 0x00007200ff0477ac */ /* 0x000e620008000a00 */
[----:B0-----:R-:W-:Y:S01]  /*01a0*/  UISETP.NE.AND UP0, UPT, UR13, URZ, UPT ;  /* 0x000000ff0d00728c */ /* 0x001fe2000bf05270 */
[----:B------:R-:W-:Y:S01]  /*01b0*/  ISETP.NE.AND P0, PT, R6, UR12, PT ;  /* 0x0000000c06007c0c */ /* 0x000fe2000bf05270 */
[----:B-1----:R-:W-:-:S03]  /*01c0*/  DFMA R8, R8, UR4, RZ ;  /* 0x0000000408087c2b */ /* 0x002fc600080000ff */
[----:B------:R-:W-:Y:S01]  /*01d0*/  ISETP.EQ.OR P0, PT, R6, RZ, !P0 ;  /* 0x000000ff0600720c */ /* 0x000fe20004702670 */
[----:B------:R-:W-:-:S05]  /*01e0*/  IMAD.IADD R6, R5, 0x1, R6 ;  /* 0x0000000105067824 */ /* 0x000fca00078e0206 */
[----:B------:R-:W-:Y:S01]  /*01f0*/  ISETP.GT.AND P3, PT, R6, UR12, PT ;  /* 0x0000000c06007c0c */ /* 0x000fe2000bf64270 */
[----:B------:R-:W-:Y:S01]  /*0200*/  DMUL R20, R8, R8 ;  /* 0x0000000808147228 */ /* 0x000fe20000000000 */
[----:B------:R-:W-:Y:S11]  /*0210*/  BRA.U !UP0, `(.L_x_2) ;  /* 0x0000000908587547 */ /* 0x000ff6000b800000 */
[----:B------:R-:W-:Y:S01]  /*0220*/  UIADD3 UR4, UPT, UPT, -UR13, URZ, URZ ;  /* 0x000000ff0d047290 */ /* 0x000fe2000fffe1ff */
[----:B------:R-:W-:Y:S01]  /*0230*/  IMAD.MOV.U32 R24, RZ, RZ, 0x1 ;  /* 0x00000001ff187424 */ /* 0x000fe200078e00ff */
[----:B------:R-:W-:Y:S01]  /*0240*/  CS2R R26, SRZ ;  /* 0x00000000001a7805 */ /* 0x000fe2000001ff00 */
[----:B------:R-:W-:Y:S02]  /*0250*/  IMAD.MOV.U32 R23, RZ, RZ, R3 ;  /* 0x000000ffff177224 */ /* 0x000fe400078e0003 */
[----:B------:R-:W-:Y:S02]  /*0260*/  IMAD.MOV.U32 R22, RZ, RZ, R2 ;  /* 0x000000ffff167224 */ /* 0x000fe400078e0002 */
[----:B------:R-:W-:-:S07]  /*0270*/  IMAD.U32 R25, RZ, RZ, UR4 ;  /* 0x00000004ff197e24 */ /* 0x000fce000f8e00ff */
.L_x_11:
[----:B------:R-:W-:Y:S01]  /*0280*/  BSSY.RECONVERGENT B1, `(.L_x_3) ;  /* 0x000000f000017945 */ /* 0x000fe20003800200 */
[----:B------:R-:W-:-:S03]  /*0290*/  DFMA R12, R26, UR8, RZ ;  /* 0x000000081a0c7c2b */ /* 0x000fc600080000ff */
[----:B------:R-:W-:Y:S08]  /*02a0*/  @!P0 BRA `(.L_x_4) ;  /* 0x0000000000148947 */ /* 0x000ff00003800000 */
[----:B------:R-:W-:Y:S01]  /*02b0*/  ISETP.NE.AND P1, PT, R23, -0x1, PT ;  /* 0xffffffff1700780c */ /* 0x000fe20003f25270 */
[----:B------:R-:W-:Y:S02]  /*02c0*/  IMAD.MOV.U32 R30, RZ, RZ, 0x0 ;  /* 0x00000000ff1e7424 */ /* 0x000fe400078e00ff */
[----:B------:R-:W-:Y:S01]  /*02d0*/  IMAD.MOV.U32 R31, RZ, RZ, 0x3fd00000 ;  /* 0x3fd00000ff1f7424 */ /* 0x000fe200078e00ff */
[----:B------:R-:W-:-:S13]  /*02e0*/  ISETP.EQ.OR P1, PT, R24, 0x1, !P1 ;  /* 0x000000011800780c */ /* 0x000fda0004f22670 */
[----:B------:R-:W-:Y:S05]  /*02f0*/  @P1 BRA `(.L_x_5) ;  /* 0x00000000001c1947 */ /* 0x000fea0003800000 */
.L_x_4:
[----:B------:R-:W-:Y:S01]  /*0300*/  IMAD.MOV.U32 R30, RZ, RZ, 0x3fe00000 ;  /* 0x3fe00000ff1e7424 */ /* 0x000fe200078e00ff */
[----:B------:R-:W-:Y:S02]  /*0310*/  ISETP.NE.AND P2, PT, R23, -0x1, PT ;  /* 0xffffffff1700780c */ /* 0x000fe40003f45270 */
[----:B------:R-:W-:Y:S02]  /*0320*/  ISETP.NE.AND P1, PT, R24, 0x1, PT ;  /* 0x000000011800780c */ /* 0x000fe40003f25270 */
[----:B------:R-:W-:-:S04]  /*0330*/  FSEL R30, R30, 1.875, !P2 ;  /* 0x3ff000001e1e7808 */ /* 0x000fc80005000000 */
[----:B------:R-:W-:-:S04]  /*0340*/  FSEL R30, R30, 1.75, P1 ;  /* 0x3fe000001e1e7808 */ /* 0x000fc80000800000 */
[----:B------:R-:W-:Y:S01]  /*0350*/  FSEL R31, R30, 1.75, !P0 ;  /* 0x3fe000001e1f7808 */ /* 0x000fe20004000000 */
[----:B------:R-:W-:-:S07]  /*0360*/  IMAD.MOV.U32 R30, RZ, RZ, RZ ;  /* 0x000000ffff1e7224 */ /* 0x000fce00078e00ff */
.L_x_5:
[----:B------:R-:W-:Y:S05]  /*0370*/  BSYNC.RECONVERGENT B1 ;  /* 0x0000000000017941 */ /* 0x000fea0003800200 */
.L_x_3:
[----:B------:R-:W-:Y:S01]  /*0380*/  DFMA R12, R12, R12, R20 ;  /* 0x0000000c0c0c722b */ /* 0x000fe20000000014 */
[----:B------:R-:W-:Y:S07]  /*0390*/  BSSY.RECONVERGENT B1, `(.L_x_6) ;  /* 0x0000018000017945 */ /* 0x000fee0003800200 */
[----:B------:R-:W-:-:S14]  /*03a0*/  DSETP.NEU.AND P1, PT, |R12|, +INF , PT ;  /* 0x7ff000000c00742a */ /* 0x000fdc0003f2d200 */
[----:B------:R-:W-:Y:S01]  /*03b0*/  @!P1 DMUL R34, RZ, R12 ;  /* 0x0000000cff229228 */ /* 0x000fe20000000000 */
[----:B------:R-:W-:Y:S01]  /*03c0*/  @!P1 IMAD.MOV.U32 R36, RZ, RZ, RZ ;  /* 0x000000ffff249224 */ /* 0x000fe200078e00ff */
[----:B------:R-:W-:Y:S09]  /*03d0*/  @!P1 BRA `(.L_x_7) ;  /* 0x00000000004c9947 */ /* 0x000ff20003800000 */
[----:B------:R-:W-:Y:S01]  /*03e0*/  UMOV UR4, 0x6dc9c883 ;  /* 0x6dc9c88300047882 */ /* 0x000fe20000000000 */
[----:B------:R-:W-:Y:S01]  /*03f0*/  UMOV UR5, 0x3fe45f30 ;  /* 0x3fe45f3000057882 */ /* 0x000fe20000000000 */
[C---:B------:R-:W-:Y:S02]  /*0400*/  DSETP.GE.AND P1, PT, |R12|.reuse, 2.14748364800000000000e+09, PT ;  /* 0x41e000000c00742a */ /* 0x040fe40003f26200 */
[----:B------:R-:W-:Y:S01]  /*0410*/  DMUL R36, R12, UR4 ;  /* 0x000000040c247c28 */ /* 0x000fe20008000000 */
[----:B------:R-:W-:Y:S01]  /*0420*/  UMOV UR4, 0x54442d18 ;  /* 0x54442d1800047882 */ /* 0x000fe20000000000 */
[----:B------:R-:W-:-:S08]  /*0430*/  UMOV UR5, 0x3ff921fb ;  /* 0x3ff921fb00057882 */ /* 0x000fd00000000000 */
[----:B------:R-:W0:Y:S08]  /*0440*/  F2I.F64 R36, R36 ;  /* 0x0000002400247311 */ /* 0x000e300000301100 */
[----:B0-----:R-:W0:Y:S02]  /*0450*/  I2F.F64 R8, R36 ;  /* 0x0000002400087312 */ /* 0x001e240000201c00 */
[----:B0-----:R-:W-:Y:S01]  /*0460*/  DFMA R34, R8, -UR4, R12 ;  /* 0x8000000408227c2b */ /* 0x001fe2000800000c */
[----:B------:R-:W-:Y:S01]  /*0470*/  UMOV UR4, 0x33145c00 ;  /* 0x33145c0000047882 */ /* 0x000fe20000000000 */
[----:B------:R-:W-:-:S06]  /*0480*/  UMOV UR5, 0x3c91a626 ;  /* 0x3c91a62600057882 */ /* 0x000fcc0000000000 */
[----:B------:R-:W-:Y:S01]  /*0490*/  DFMA R34, R8, -UR4, R34 ;  /* 0x8000000408227c2b */ /* 0x000fe20008000022 */
[----:B------:R-:W-:Y:S01]  /*04a0*/  UMOV UR4, 0x252049c0 ;  /* 0x252049c000047882 */ /* 0x000fe20000000000 */
[----:B------:R-:W-:-:S06]  /*04b0*/  UMOV UR5, 0x397b839a ;  /* 0x397b839a00057882 */ /* 0x000fcc0000000000 */
[----:B------:R-:W-:Y:S01]  /*04c0*/  DFMA R34, R8, -UR4, R34 ;  /* 0x8000000408227c2b */ /* 0x000fe20008000022 */
[----:B------:R-:W-:Y:S10]  /*04d0*/  @!P1 BRA `(.L_x_7) ;  /* 0x00000000000c9947 */ /* 0x000ff40003800000 */
[----:B------:R-:W-:Y:S01]  /*04e0*/  IMAD.MOV.U32 R14, RZ, RZ, R12 ;  /* 0x000000ffff0e7224 */ /* 0x000fe200078e000c */
[----:B------:R-:W-:-:S07]  /*04f0*/  MOV R12, 0x510 ;  /* 0x00000510000c7802 */ /* 0x000fce0000000f00 */
[----:B------:R-:W-:Y:S05]  /*0500*/  CALL.REL.NOINC `($_Z14integralKernelPdiidd$__internal_trig_reduction_slowpathd) ;  /* 0x0000000c00607944 */ /* 0x000fea0003c00000 */
.L_x_7:
[----:B------:R-:W-:Y:S05]  /*0510*/  BSYNC.RECONVERGENT B1 ;  /* 0x0000000000017941 */ /* 0x000fea0003800200 */
.L_x_6:
[----:B------:R-:W-:-:S05]  /*0520*/  IMAD.SHL.U32 R8, R36, 0x40, RZ ;  /* 0x0000004024087824 */ /* 0x000fca00078e00ff */
[----:B------:R-:W-:-:S04]  /*0530*/  LOP3.LUT R8, R8, 0x40, RZ, 0xc0, !PT ;  /* 0x0000004008087812 */ /* 0x000fc800078ec0ff */
[----:B------:R-:W-:-:S05]  /*0540*/  IADD3 R16, P1, PT, R8, UR10, RZ ;  /* 0x0000000a08107c10 */ /* 0x000fca000ff3e0ff */
[----:B------:R-:W-:-:S05]  /*0550*/  IMAD.X R17, RZ, RZ, UR11, P1 ;  /* 0x0000000bff117e24 */ /* 0x000fca00088e06ff */
[----:B------:R-:W2:Y:S01]  /*0560*/  LDG.E.128.CONSTANT R8, desc[UR6][R16.64] ;  /* 0x0000000610087981 */ /* 0x000ea2000c1e9d00 */
[----:B------:R-:W-:Y:S01]  /*0570*/  LOP3.LUT R12, R36, 0x1, RZ, 0xc0, !PT ;  /* 0x00000001240c7812 */ /* 0x000fe200078ec0ff */
[----:B------:R-:W-:Y:S01]  /*0580*/  IMAD.MOV.U32 R13, RZ, RZ, 0x20fd8164 ;  /* 0x20fd8164ff0d7424 */ /* 0x000fe200078e00ff */
[----:B------:R-:W-:Y:S01]  /*0590*/  DMUL R32, R34, R34 ;  /* 0x0000002222207228 */ /* 0x000fe20000000000 */
[----:B------:R-:W-:Y:S01]  /*05a0*/  IMAD.MOV.U32 R14, RZ, RZ, 0x3da8ff83 ;  /* 0x3da8ff83ff0e7424 */ /* 0x000fe200078e00ff */
[----:B------:R-:W-:-:S04]  /*05b0*/  ISETP.NE.U32.AND P1, PT, R12, 0x1, PT ;  /* 0x000000010c00780c */ /* 0x000fc80003f25070 */
[----:B------:R-:W-:Y:S02]  /*05c0*/  FSEL R12, R13, -8.06006814911005101289e+34, !P1 ;  /* 0xf9785eba0d0c7808 */ /* 0x000fe40004800000 */
[----:B------:R-:W-:-:S06]  /*05d0*/  FSEL R13, -R14, 0.11223486810922622681, !P1 ;  /* 0x3de5db650e0d7808 */ /* 0x000fcc0004800100 */
[C---:B--2---:R-:W-:Y:S01]  /*05e0*/  DFMA R8, R32.reuse, R12, R8 ;  /* 0x0000000c2008722b */ /* 0x044fe20000000008 */
[----:B------:R-:W2:Y:S04]  /*05f0*/  LDG.E.128.CONSTANT R12, desc[UR6][R16.64+0x10] ;  /* 0x00001006100c7981 */ /* 0x000ea8000c1e9d00 */
[----:B------:R-:W3:Y:S03]  /*0600*/  LDG.E.128.CONSTANT R16, desc[UR6][R16.64+0x20] ;  /* 0x0000200610107981 */ /* 0x000ee6000c1e9d00 */
[C---:B------:R-:W-:Y:S01]  /*0610*/  DFMA R8, R32.reuse, R8, R10 ;  /* 0x000000082008722b */ /* 0x040fe2000000000a */
[----:B------:R-:W-:Y:S07]  /*0620*/  BSSY.RECONVERGENT B1, `(.L_x_8) ;  /* 0x0000029000017945 */ /* 0x000fee0003800200 */
[----:B--2---:R-:W-:-:S08]  /*0630*/  DFMA R8, R32, R8, R12 ;  /* 0x000000082008722b */ /* 0x004fd0000000000c */
[----:B------:R-:W-:-:S08]  /*0640*/  DFMA R8, R32, R8, R14 ;  /* 0x000000082008722b */ /* 0x000fd0000000000e */
[----:B---3--:R-:W-:-:S08]  /*0650*/  DFMA R8, R32, R8, R16 ;  /* 0x000000082008722b */ /* 0x008fd00000000010 */
[----:B------:R-:W-:Y:S02]  /*0660*/  DFMA R18, R32, R8, R18 ;  /* 0x000000082012722b */ /* 0x000fe40000000012 */
[----:B------:R-:W0:Y:S06]  /*0670*/  I2F.F64.U32 R8, R24 ;  /* 0x0000001800087312 */ /* 0x000e2c0000201800 */
[----:B------:R-:W-:Y:S02]  /*0680*/  DFMA R34, R18, R34, R34 ;  /* 0x000000221222722b */ /* 0x000fe40000000022 */
[----:B------:R-:W-:-:S02]  /*0690*/  DFMA R18, R32, R18, 1 ;  /* 0x3ff000002012742b */ /* 0x000fc40000000012 */
[----:B0-----:R-:W-:-:S08]  /*06a0*/  DFMA R12, R8, UR8, RZ ;  /* 0x00000008080c7c2b */ /* 0x001fd000080000ff */
[----:B------:R-:W-:Y:S02]  /*06b0*/  FSEL R10, R18, R34, !P1 ;  /* 0x00000022120a7208 */ /* 0x000fe40004800000 */
[----:B------:R-:W-:Y:S02]  /*06c0*/  FSEL R11, R19, R35, !P1 ;  /* 0x00000023130b7208 */ /* 0x000fe40004800000 */
[----:B------:R-:W-:Y:S01]  /*06d0*/  LOP3.LUT P1, RZ, R36, 0x2, RZ, 0xc0, !PT ;  /* 0x0000000224ff7812 */ /* 0x000fe2000782c0ff */
[----:B------:R-:W-:-:S03]  /*06e0*/  DFMA R12, R12, R12, R20 ;  /* 0x0000000c0c0c722b */ /* 0x000fc60000000014 */
[----:B------:R-:W-:-:S10]  /*06f0*/  DADD R8, RZ, -R10 ;  /* 0x00000000ff087229 */ /* 0x000fd4000000080a */
[----:B------:R-:W-:Y:S02]  /*0700*/  FSEL R8, R10, R8, !P1 ;  /* 0x000000080a087208 */ /* 0x000fe40004800000 */
[----:B------:R-:W-:Y:S01]  /*0710*/  FSEL R9, R11, R9, !P1 ;  /* 0x000000090b097208 */ /* 0x000fe20004800000 */
[----:B------:R-:W-:-:S05]  /*0720*/  DSETP.NEU.AND P1, PT, |R12|, +INF , PT ;  /* 0x7ff000000c00742a */ /* 0x000fca0003f2d200 */
[----:B------:R-:W-:-:S09]  /*0730*/  DFMA R28, R30, R8, R28 ;  /* 0x000000081e1c722b */ /* 0x000fd2000000001c */
[----:B------:R-:W-:Y:S05]  /*0740*/  @!P1 BRA `(.L_x_9) ;  /* 0x0000000000509947 */ /* 0x000fea0003800000 */
        /* <DEDUP_REMOVED lines=19> */
[----:B------:R-:W-:Y:S05]  /*0880*/  BRA `(.L_x_10) ;  /* 0x0000000000087947 */ /* 0x000fea0003800000 */
.L_x_9:
[----:B------:R-:W-:Y:S01]  /*0890*/  DMUL R34, RZ, R12 ;  /* 0x0000000cff227228 */ /* 0x000fe20000000000 */
[----:B------:R-:W-:-:S10]  /*08a0*/  IMAD.MOV.U32 R36, RZ, RZ, RZ ;  /* 0x000000ffff247224 */ /* 0x000fd400078e00ff */
.L_x_10:
[----:B------:R-:W-:Y:S05]  /*08b0*/  BSYNC.RECONVERGENT B1 ;  /* 0x0000000000017941 */ /* 0x000fea0003800200 */
.L_x_8:
[----:B------:R-:W-:-:S05]  /*08c0*/  IMAD.SHL.U32 R8, R36, 0x40, RZ ;  /* 0x0000004024087824 */ /* 0x000fca00078e00ff */
[----:B------:R-:W-:-:S04]  /*08d0*/  LOP3.LUT R8, R8, 0x40, RZ, 0xc0, !PT ;  /* 0x0000004008087812 */ /* 0x000fc800078ec0ff */
[----:B------:R-:W-:-:S05]  /*08e0*/  IADD3 R16, P1, PT, R8, UR10, RZ ;  /* 0x0000000a08107c10 */ /* 0x000fca000ff3e0ff */
[----:B------:R-:W-:-:S05]  /*08f0*/  IMAD.X R17, RZ, RZ, UR11, P1 ;  /* 0x0000000bff117e24 */ /* 0x000fca00088e06ff */
[----:B------:R-:W2:Y:S04]  /*0900*/  LDG.E.128.CONSTANT R8, desc[UR6][R16.64] ;  /* 0x0000000610087981 */ /* 0x000ea8000c1e9d00 */
[----:B------:R-:W3:Y:S04]  /*0910*/  LDG.E.128.CONSTANT R12, desc[UR6][R16.64+0x10] ;  /* 0x00001006100c7981 */ /* 0x000ee8000c1e9d00 */
[----:B------:R-:W4:Y:S01]  /*0920*/  LDG.E.128.CONSTANT R16, desc[UR6][R16.64+0x20] ;  /* 0x0000200610107981 */ /* 0x000f22000c1e9d00 */
[----:B------:R-:W-:Y:S01]  /*0930*/  LOP3.LUT R30, R36, 0x1, RZ, 0xc0, !PT ;  /* 0x00000001241e7812 */ /* 0x000fe200078ec0ff */
[----:B------:R-:W-:Y:S01]  /*0940*/  IMAD.MOV.U32 R31, RZ, RZ, 0x3da8ff83 ;  /* 0x3da8ff83ff1f7424 */ /* 0x000fe200078e00ff */
[----:B------:R-:W-:Y:S01]  /*0950*/  DMUL R32, R34, R34 ;  /* 0x0000002222207228 */ /* 0x000fe20000000000 */
[----:B------:R-:W-:Y:S01]  /*0960*/  VIADD R22, R22, 0x2 ;  /* 0x0000000216167836 */ /* 0x000fe20000000000 */
[----:B------:R-:W-:Y:S01]  /*0970*/  ISETP.NE.U32.AND P1, PT, R30, 0x1, PT ;  /* 0x000000011e00780c */ /* 0x000fe20003f25070 */
[----:B------:R-:W-:Y:S01]  /*0980*/  IMAD.MOV.U32 R30, RZ, RZ, 0x20fd8164 ;  /* 0x20fd8164ff1e7424 */ /* 0x000fe200078e00ff */
[----:B------:R-:W-:Y:S01]  /*0990*/  LOP3.LUT P2, RZ, R36, 0x2, RZ, 0xc0, !PT ;  /* 0x0000000224ff7812 */ /* 0x000fe2000784c0ff */
[----:B------:R-:W-:Y:S01]  /*09a0*/  DADD R26, R26, 2 ;  /* 0x400000001a1a7429 */ /* 0x000fe20000000000 */
[----:B------:R-:W-:Y:S01]  /*09b0*/  FSEL R31, -R31, 0.11223486810922622681, !P1 ;  /* 0x3de5db651f1f7808 */ /* 0x000fe20004800100 */
[----:B------:R-:W-:Y:S01]  /*09c0*/  VIADD R23, R23, 0xfffffffe ;  /* 0xfffffffe17177836 */ /* 0x000fe20000000000 */
[----:B------:R-:W-:Y:S01]  /*09d0*/  FSEL R30, R30, -8.06006814911005101289e+34, !P1 ;  /* 0xf9785eba1e1e7808 */ /* 0x000fe20004800000 */
[----:B------:R-:W-:-:S05]  /*09e0*/  VIADD R24, R24, 0x2 ;  /* 0x0000000218187836 */ /* 0x000fca0000000000 */
[----:B--2---:R-:W-:-:S08]  /*09f0*/  DFMA R8, R32, R30, R8 ;  /* 0x0000001e2008722b */ /* 0x004fd00000000008 */
[----:B------:R-:W-:-:S08]  /*0a00*/  DFMA R8, R32, R8, R10 ;  /* 0x000000082008722b */ /* 0x000fd0000000000a */
[----:B---3--:R-:W-:Y:S01]  /*0a10*/  DFMA R8, R32, R8, R12 ;  /* 0x000000082008722b */ /* 0x008fe2000000000c */
[----:B------:R-:W-:-:S07]  /*0a20*/  IMAD.MOV.U32 R12, RZ, RZ, 0x3fe00000 ;  /* 0x3fe00000ff0c7424 */ /* 0x000fce00078e00ff */
[----:B------:R-:W-:-:S08]  /*0a30*/  DFMA R8, R32, R8, R14 ;  /* 0x000000082008722b */ /* 0x000fd0000000000e */
[----:B----4-:R-:W-:-:S08]  /*0a40*/  DFMA R8, R32, R8, R16 ;  /* 0x000000082008722b */ /* 0x010fd00000000010 */
[----:B------:R-:W-:-:S08]  /*0a50*/  DFMA R8, R32, R8, R18 ;  /* 0x000000082008722b */ /* 0x000fd00000000012 */
[----:B------:R-:W-:Y:S02]  /*0a60*/  DFMA R34, R8, R34, R34 ;  /* 0x000000220822722b */ /* 0x000fe40000000022 */
[----:B------:R-:W-:-:S10]  /*0a70*/  DFMA R8, R32, R8, 1 ;  /* 0x3ff000002008742b */ /* 0x000fd40000000008 */
[----:B------:R-:W-:Y:S02]  /*0a80*/  FSEL R8, R8, R34, !P1 ;  /* 0x0000002208087208 */ /* 0x000fe40004800000 */
[----:B------:R-:W-:Y:S02]  /*0a90*/  FSEL R9, R9, R35, !P1 ;  /* 0x0000002309097208 */ /* 0x000fe40004800000 */
[C---:B------:R-:W-:Y:S01]  /*0aa0*/  ISETP.NE.AND P1, PT, R25.reuse, -0x1, PT ;  /* 0xffffffff1900780c */ /* 0x040fe20003f25270 */
[----:B------:R-:W-:-:S03]  /*0ab0*/  VIADD R25, R25, 0x2 ;  /* 0x0000000219197836 */ /* 0x000fc60000000000 */
[----:B------:R-:W-:Y:S01]  /*0ac0*/  FSEL R12, R12, 1.875, !P1 ;  /* 0x3ff000000c0c7808 */ /* 0x000fe20004800000 */
[----:B------:R-:W-:-:S03]  /*0ad0*/  DADD R10, RZ, -R8 ;  /* 0x00000000ff0a7229 */ /* 0x000fc60000000808 */
[----:B------:R-:W-:-:S04]  /*0ae0*/  FSEL R12, R12, 1.75, !P0 ;  /* 0x3fe000000c0c7808 */ /* 0x000fc80004000000 */
[----:B------:R-:W-:Y:S02]  /*0af0*/  @P0 FSEL R12, R12, 1.625, P1 ;  /* 0x3fd000000c0c0808 */ /* 0x000fe40000800000 */
[----:B------:R-:W-:Y:S02]  /*0b00*/  ISETP.NE.AND P1, PT, R22, RZ, PT ;  /* 0x000000ff1600720c */ /* 0x000fe40003f25270 */
[----:B------:R-:W-:Y:S01]  /*0b10*/  FSEL R10, R8, R10, !P2 ;  /* 0x0000000a080a7208 */ /* 0x000fe20005000000 */
[----:B------:R-:W-:Y:S01]  /*0b20*/  IMAD.MOV.U32 R8, RZ, RZ, RZ ;  /* 0x000000ffff087224 */ /* 0x000fe200078e00ff */
[----:B------:R-:W-:Y:S01]  /*0b30*/  FSEL R11, R9, R11, !P2 ;  /* 0x0000000b090b7208 */ /* 0x000fe20005000000 */
[----:B------:R-:W-:-:S06]  /*0b40*/  IMAD.MOV.U32 R9, RZ, RZ, R12 ;  /* 0x000000ffff097224 */ /* 0x000fcc00078e000c */
[----:B------:R-:W-:Y:S02]  /*0b50*/  DFMA R28, R8, R10, R28 ;  /* 0x0000000a081c722b */ /* 0x000fe4000000001c */
[----:B------:R-:W-:Y:S09]  /*0b60*/  @P1 BRA `(.L_x_11) ;  /* 0xfffffff400c41947 */ /* 0x000ff2000383ffff */
[----:B------:R-:W-:-:S07]  /*0b70*/  IMAD.MOV.U32 R10, RZ, RZ, R4 ;  /* 0x000000ffff0a7224 */ /* 0x000fce00078e0004 */
.L_x_2:
[----:B------:R-:W0:Y:S02]  /*0b80*/  LDC R11, c[0x0][0x38c] ;  /* 0x0000e300ff0b7b82 */ /* 0x000e240000000800 */
[----:B0-----:R-:W-:-:S04]  /*0b90*/  LOP3.LUT R8, R11, 0x1, RZ, 0xc0, !PT ;  /* 0x000000010b087812 */ /* 0x001fc800078ec0ff */
[----:B------:R-:W-:-:S13]  /*0ba0*/  ISETP.NE.U32.AND P1, PT, R8, 0x1, PT ;  /* 0x000000010800780c */ /* 0x000fda0003f25070 */
[----:B------:R-:W-:Y:S05]  /*0bb0*/  @!P1 BRA `(.L_x_12) ;  /* 0x0000000400309947 */ /* 0x000fea0003800000 */
[----:B------:R-:W0:Y:S01]  /*0bc0*/  LDCU.64 UR4, c[0x0][0x398] ;  /* 0x00007300ff0477ac */ /* 0x000e220008000a00 */
[----:B------:R-:W0:Y:S01]  /*0bd0*/  I2F.F64.U32 R8, R10 ;  /* 0x0000000a00087312 */ /* 0x000e220000201800 */
[----:B------:R-:W-:Y:S01]  /*0be0*/  BSSY.RECONVERGENT B1, `(.L_x_13) ;  /* 0x000000f000017945 */ /* 0x000fe20003800200 */
[----:B0-----:R-:W-:-:S03]  /*0bf0*/  DFMA R8, R8, UR4, RZ ;  /* 0x0000000408087c2b */ /* 0x001fc600080000ff */
[----:B------:R-:W-:Y:S08]  /*0c00*/  @!P0 BRA `(.L_x_14) ;  /* 0x0000000000148947 */ /* 0x000ff00003800000 */
[C---:B------:R-:W-:Y:S01]  /*0c10*/  ISETP.NE.AND P1, PT, R10.reuse, R11, PT ;  /* 0x0000000b0a00720c */ /* 0x040fe20003f25270 */
[----:B------:R-:W-:Y:S02]  /*0c20*/  IMAD.MOV.U32 R22, RZ, RZ, 0x0 ;  /* 0x00000000ff167424 */ /* 0x000fe400078e00ff */
[----:B------:R-:W-:Y:S01]  /*0c30*/  IMAD.MOV.U32 R23, RZ, RZ, 0x3fd00000 ;  /* 0x3fd00000ff177424 */ /* 0x000fe200078e00ff */
[----:B------:R-:W-:-:S13]  /*0c40*/  ISETP.EQ.OR P1, PT, R10, RZ, !P1 ;  /* 0x000000ff0a00720c */ /* 0x000fda0004f22670 */
[----:B------:R-:W-:Y:S05]  /*0c50*/  @P1 BRA `(.L_x_15) ;  /* 0x00000000001c1947 */ /* 0x000fea0003800000 */
.L_x_14:
[----:B------:R-:W-:Y:S01]  /*0c60*/  IMAD.MOV.U32 R22, RZ, RZ, 0x3fe00000 ;  /* 0x3fe00000ff167424 */ /* 0x000fe200078e00ff */
[C---:B------:R-:W-:Y:S02]  /*0c70*/  ISETP.NE.AND P2, PT, R10.reuse, R11, PT ;  /* 0x0000000b0a00720c */ /* 0x040fe40003f45270 */
[----:B------:R-:W-:Y:S02]  /*0c80*/  ISETP.NE.AND P1, PT, R10, RZ, PT ;  /* 0x000000ff0a00720c */ /* 0x000fe40003f25270 */
[----:B------:R-:W-:-:S04]  /*0c90*/  FSEL R22, R22, 1.875, !P2 ;  /* 0x3ff0000016167808 */ /* 0x000fc80005000000 */
[----:B------:R-:W-:-:S04]  /*0ca0*/  FSEL R22, R22, 1.75, P1 ;  /* 0x3fe0000016167808 */ /* 0x000fc80000800000 */
[----:B------:R-:W-:Y:S01]  /*0cb0*/  FSEL R23, R22, 1.75, !P0 ;  /* 0x3fe0000016177808 */ /* 0x000fe20004000000 */
[----:B------:R-:W-:-:S07]  /*0cc0*/  IMAD.MOV.U32 R22, RZ, RZ, RZ ;  /* 0x000000ffff167224 */ /* 0x000fce00078e00ff */
.L_x_15:
[----:B------:R-:W-:Y:S05]  /*0cd0*/  BSYNC.RECONVERGENT B1 ;  /* 0x0000000000017941 */ /* 0x000fea0003800200 */
.L_x_13:
[----:B------:R-:W-:Y:S01]  /*0ce0*/  DFMA R12, R8, R8, R20 ;  /* 0x00000008080c722b */ /* 0x000fe20000000014 */
[----:B------:R-:W-:Y:S07]  /*0cf0*/  BSSY.RECONVERGENT B1, `(.L_x_16) ;  /* 0x000001a000017945 */ /* 0x000fee0003800200 */
[----:B------:R-:W-:-:S14]  /*0d00*/  DSETP.NEU.AND P0, PT, |R12|, +INF , PT ;  /* 0x7ff000000c00742a */ /* 0x000fdc0003f0d200 */
        /* <DEDUP_REMOVED lines=20> */
[----:B------:R-:W-:Y:S01]  /*0e50*/  IMAD.MOV.U32 R26, RZ, RZ, R36 ;  /* 0x000000ffff1a7224 */ /* 0x000fe200078e0024 */
[----:B------:R-:W-:Y:S06]  /*0e60*/  BRA `(.L_x_18) ;  /* 0x0000000000087947 */ /* 0x000fec0003800000 */
.L_x_17:
[----:B------:R-:W-:Y:S01]  /*0e70*/  DMUL R34, RZ, R12 ;  /* 0x0000000cff227228 */ /* 0x000fe20000000000 */
[----:B------:R-:W-:-:S10]  /*0e80*/  IMAD.MOV.U32 R26, RZ, RZ, RZ ;  /* 0x000000ffff1a7224 */ /* 0x000fd400078e00ff */
.L_x_18:
[----:B------:R-:W-:Y:S05]  /*0e90*/  BSYNC.RECONVERGENT B1 ;  /* 0x0000000000017941 */ /* 0x000fea0003800200 */
.L_x_16:
[----:B------:R-:W0:Y:S01]  /*0ea0*/  LDCU.64 UR4, c[0x4][0x8] ;  /* 0x01000100ff0477ac */ /* 0x000e220008000a00 */
[----:B------:R-:W-:-:S05]  /*0eb0*/  IMAD.SHL.U32 R8, R26, 0x40, RZ ;  /* 0x000000401a087824 */ /* 0x000fca00078e00ff */
[----:B------:R-:W-:-:S04]  /*0ec0*/  LOP3.LUT R8, R8, 0x40, RZ, 0xc0, !PT ;  /* 0x0000004008087812 */ /* 0x000fc800078ec0ff */
[----:B0-----:R-:W-:-:S05]  /*0ed0*/  IADD3 R30, P0, PT, R8, UR4, RZ ;  /* 0x00000004081e7c10 */ /* 0x001fca000ff1e0ff */
[----:B------:R-:W-:-:S05]  /*0ee0*/  IMAD.X R31, RZ, RZ, UR5, P0 ;  /* 0x00000005ff1f7e24 */ /* 0x000fca00080e06ff */
[----:B------:R-:W2:Y:S04]  /*0ef0*/  LDG.E.128.CONSTANT R8, desc[UR6][R30.64] ;  /* 0x000000061e087981 */ /* 0x000ea8000c1e9d00 */
[----:B------:R-:W3:Y:S04]  /*0f00*/  LDG.E.128.CONSTANT R12, desc[UR6][R30.64+0x10] ;  /* 0x000010061e0c7981 */ /* 0x000ee8000c1e9d00 */
[----:B------:R-:W4:Y:S01]  /*0f10*/  LDG.E.128.CONSTANT R16, desc[UR6][R30.64+0x20] ;  /* 0x000020061e107981 */ /* 0x000f22000c1e9d00 */
[----:B------:R-:W-:Y:S01]  /*0f20*/  LOP3.LUT R20, R26, 0x1, RZ, 0xc0, !PT ;  /* 0x000000011a147812 */ /* 0x000fe200078ec0ff */
[----:B------:R-:W-:-:S02]  /*0f30*/  IMAD.MOV.U32 R24, RZ, RZ, 0x20fd8164 ;  /* 0x20fd8164ff187424 */ /* 0x000fc400078e00ff */
[----:B------:R-:W-:Y:S01]  /*0f40*/  IMAD.MOV.U32 R25, RZ, RZ, 0x3da8ff83 ;  /* 0x3da8ff83ff197424 */ /* 0x000fe200078e00ff */
[----:B------:R-:W-:Y:S01]  /*0f50*/  ISETP.NE.U32.AND P0, PT, R20, 0x1, PT ;  /* 0x000000011400780c */ /* 0x000fe20003f05070 */
[----:B------:R-:W-:-:S03]  /*0f60*/  DMUL R20, R34, R34 ;  /* 0x0000002222147228 */ /* 0x000fc60000000000 */
[----:B------:R-:W-:Y:S02]  /*0f70*/  FSEL R24, R24, -8.06006814911005101289e+34, !P0 ;  /* 0xf9785eba18187808 */ /* 0x000fe40004000000 */
[----:B------:R-:W-:-:S06]  /*0f80*/  FSEL R25, -R25, 0.11223486810922622681, !P0 ;  /* 0x3de5db6519197808 */ /* 0x000fcc0004000100 */
[----:B--2---:R-:W-:-:S08]  /*0f90*/  DFMA R8, R20, R24, R8 ;  /* 0x000000181408722b */ /* 0x004fd00000000008 */
[----:B------:R-:W-:-:S08]  /*0fa0*/  DFMA R8, R20, R8, R10 ;  /* 0x000000081408722b */ /* 0x000fd0000000000a */
[----:B---3--:R-:W-:-:S08]  /*0fb0*/  DFMA R8, R20, R8, R12 ;  /* 0x000000081408722b */ /* 0x008fd0000000000c */
[----:B------:R-:W-:-:S08]  /*0fc0*/  DFMA R8, R20, R8, R14 ;  /* 0x000000081408722b */ /* 0x000fd0000000000e */
[----:B----4-:R-:W-:-:S08]  /*0fd0*/  DFMA R8, R20, R8, R16 ;  /* 0x000000081408722b */ /* 0x010fd00000000010 */
[----:B------:R-:W-:-:S08]  /*0fe0*/  DFMA R8, R20, R8, R18 ;  /* 0x000000081408722b */ /* 0x000fd00000000012 */
[----:B------:R-:W-:Y:S02]  /*0ff0*/  DFMA R34, R8, R34, R34 ;  /* 0x000000220822722b */ /* 0x000fe40000000022 */
[----:B------:R-:W-:-:S10]  /*1000*/  DFMA R8, R20, R8, 1 ;  /* 0x3ff000001408742b */ /* 0x000fd40000000008 */
[----:B------:R-:W-:Y:S02]  /*1010*/  FSEL R10, R8, R34, !P0 ;  /* 0x00000022080a7208 */ /* 0x000fe40004000000 */
[----:B------:R-:W-:Y:S02]  /*1020*/  FSEL R11, R9, R35, !P0 ;  /* 0x00000023090b7208 */ /* 0x000fe40004000000 */
[----:B------:R-:W-:-:S04]  /*1030*/  LOP3.LUT P0, RZ, R26, 0x2, RZ, 0xc0, !PT ;  /* 0x000000021aff7812 */ /* 0x000fc8000780c0ff */
[----:B------:R-:W-:-:S10]  /*1040*/  DADD R8, RZ, -R10 ;  /* 0x00000000ff087229 */ /* 0x000fd4000000080a */
[----:B------:R-:W-:Y:S02]  /*1050*/  FSEL R8, R10, R8, !P0 ;  /* 0x000000080a087208 */ /* 0x000fe40004000000 */
[----:B------:R-:W-:-:S06]  /*1060*/  FSEL R9, R11, R9, !P0 ;  /* 0x000000090b097208 */ /* 0x000fcc0004000000 */
[----:B------:R-:W-:-:S11]  /*1070*/  DFMA R28, R22, R8, R28 ;  /* 0x00000008161c722b */ /* 0x000fd6000000001c */
.L_x_12:
[----:B------:R-:W-:Y:S05]  /*1080*/  @!P3 BRA `(.L_x_19) ;  /* 0xfffffff00034b947 */ /* 0x000fea000383ffff */
.L_x_1:
[----:B------:R-:W-:Y:S05]  /*1090*/  BSYNC.RECONVERGENT B0 ;  /* 0x0000000000007941 */ /* 0x000fea0003800200 */
.L_x_0:
[----:B------:R-:W0:Y:S01]  /*10a0*/  S2UR UR5, SR_CgaCtaId ;  /* 0x00000000000579c3 */ /* 0x000e220000008800 */
[----:B------:R-:W-:Y:S01]  /*10b0*/  UMOV UR4, 0x400 ;  /* 0x0000040000047882 */ /* 0x000fe20000000000 */
[----:B------:R-:W-:Y:S02]  /*10c0*/  ISETP.GE.U32.AND P0, PT, R7, 0x2, PT ;  /* 0x000000020700780c */ /* 0x000fe40003f06070 */
[----:B------:R-:W-:Y:S01]  /*10d0*/  ISETP.NE.AND P1, PT, R0, RZ, PT ;  /* 0x000000ff0000720c */ /* 0x000fe20003f25270 */
[----:B0-----:R-:W-:-:S06]  /*10e0*/  ULEA UR4, UR5, UR4, 0x18 ;  /* 0x0000000405047291 */ /* 0x001fcc000f8ec0ff */
[----:B------:R-:W-:-:S05]  /*10f0*/  LEA R9, R0, UR4, 0x3 ;  /* 0x0000000400097c11 */ /* 0x000fca000f8e18ff */
[----:B------:R0:W-:Y:S01]  /*1100*/  STS.64 [R9], R28 ;  /* 0x0000001c09007388 */ /* 0x0001e20000000a00 */
[----:B------:R-:W-:Y:S06]  /*1110*/  BAR.SYNC.DEFER_BLOCKING 0x0 ;  /* 0x0000000000007b1d */ /* 0x000fec0000010000 */
[----:B------:R-:W-:Y:S05]  /*1120*/  @!P0 BRA `(.L_x_20) ;  /* 0x00000000002c8947 */ /* 0x000fea0003800000 */
.L_x_21:
[----:B------:R-:W-:-:S04]  /*1130*/  SHF.R.U32.HI R8, RZ, 0x1, R7 ;  /* 0x00000001ff087819 */ /* 0x000fc80000011607 */
[----:B------:R-:W-:-:S13]  /*1140*/  ISETP.GE.U32.AND P0, PT, R0, R8, PT ;  /* 0x000000080000720c */ /* 0x000fda0003f06070 */
[----:B------:R-:W-:Y:S01]  /*1150*/  @!P0 IMAD R6, R8, 0x8, R9 ;  /* 0x0000000808068824 */ /* 0x000fe200078e0209 */
[----:B------:R-:W-:Y:S04]  /*1160*/  @!P0 LDS.64 R4, [R9] ;  /* 0x0000000009048984 */ /* 0x000fe80000000a00 */
[----:B------:R-:W1:Y:S02]  /*1170*/  @!P0 LDS.64 R2, [R6] ;  /* 0x0000000006028984 */ /* 0x000e640000000a00 */
[----:B-1----:R-:W-:-:S07]  /*1180*/  @!P0 DADD R2, R2, R4 ;  /* 0x0000000002028229 */ /* 0x002fce0000000004 */
[----:B------:R1:W-:Y:S01]  /*1190*/  @!P0 STS.64 [R9], R2 ;  /* 0x0000000209008388 */ /* 0x0003e20000000a00 */
[----:B------:R-:W-:Y:S01]  /*11a0*/  BAR.SYNC.DEFER_BLOCKING 0x0 ;  /* 0x0000000000007b1d */ /* 0x000fe20000010000 */
[----:B------:R-:W-:Y:S01]  /*11b0*/  ISETP.GT.U32.AND P0, PT, R7, 0x3, PT ;  /* 0x000000030700780c */ /* 0x000fe20003f04070 */
[----:B------:R-:W-:-:S12]  /*11c0*/  IMAD.MOV.U32 R7, RZ, RZ, R8 ;  /* 0x000000ffff077224 */ /* 0x000fd800078e0008 */
[----:B-1----:R-:W-:Y:S05]  /*11d0*/  @P0 BRA `(.L_x_21) ;  /* 0xfffffffc00d40947 */ /* 0x002fea000383ffff */
.L_x_20:
[----:B------:R-:W-:Y:S05]  /*11e0*/  @P1 EXIT ;  /* 0x000000000000194d */ /* 0x000fea0003800000 */
[----:B------:R-:W1:Y:S01]  /*11f0*/  S2UR UR5, SR_CgaCtaId ;  /* 0x00000000000579c3 */ /* 0x000e620000008800 */
[----:B------:R-:W-:Y:S01]  /*1200*/  UMOV UR4, 0x400 ;  /* 0x0000040000047882 */ /* 0x000fe20000000000 */
[----:B------:R-:W2:Y:S06]  /*1210*/  LDCU.128 UR8, c[0x0][0x390] ;  /* 0x00007200ff0877ac */ /* 0x000eac0008000c00 */
[----:B------:R-:W3:Y:S01]  /*1220*/  LDC.64 R4, c[0x0][0x380] ;  /* 0x0000e000ff047b82 */ /* 0x000ee20000000a00 */
[----:B-1----:R-:W-:-:S09]  /*1230*/  ULEA UR4, UR5, UR4, 0x18 ;  /* 0x0000000405047291 */ /* 0x002fd2000f8ec0ff */
[----:B------:R-:W2:Y:S02]  /*1240*/  LDS.64 R2, [UR4] ;  /* 0x00000004ff027984 */ /* 0x000ea40008000a00 */
[----:B--2---:R-:W-:-:S08]  /*1250*/  DMUL R2, R2, UR8 ;  /* 0x0000000802027c28 */ /* 0x004fd00008000000 */
[----:B------:R-:W-:-:S07]  /*1260*/  DMUL R2, R2, UR10 ;  /* 0x0000000a02027c28 */ /* 0x000fce0008000000 */
[----:B---3--:R-:W-:Y:S01]  /*1270*/  REDG.E.ADD.F64.RN.STRONG.GPU desc[UR6][R4.64], R2 ;  /* 0x00000002040079a6 */ /* 0x008fe2000c12ff06 */
[----:B------:R-:W-:Y:S05]  /*1280*/  EXIT ;  /* 0x000000000000794d */ /* 0x000fea0003800000 */
        .type           $_Z14integralKernelPdiidd$__internal_trig_reduction_slowpathd,@function
        .size           $_Z14integralKernelPdiidd$__internal_trig_reduction_slowpathd,(.L_x_30 - $_Z14integralKernelPdiidd$__internal_trig_reduction_slowpathd)
$_Z14integralKernelPdiidd$__internal_trig_reduction_slowpathd:
[----:B------:R-:W-:Y:S01]  /*1290*/  SHF.R.U32.HI R8, RZ, 0x14, R13 ;  /* 0x00000014ff087819 */ /* 0x000fe2000001160d */
[----:B------:R-:W-:-:S03]  /*12a0*/  IMAD.MOV.U32 R10, RZ, RZ, RZ ;  /* 0x000000ffff0a7224 */ /* 0x000fc600078e00ff */
[----:B------:R-:W-:-:S04]  /*12b0*/  LOP3.LUT R9, R8, 0x7ff, RZ, 0xc0, !PT ;  /* 0x000007ff08097812 */ /* 0x000fc800078ec0ff */
[----:B------:R-:W-:-:S13]  /*12c0*/  ISETP.NE.AND P1, PT, R9, 0x7ff, PT ;  /* 0x000007ff0900780c */ /* 0x000fda0003f25270 */
[----:B------:R-:W-:Y:S05]  /*12d0*/  @!P1 BRA `(.L_x_22) ;  /* 0x00000008004c9947 */ /* 0x000fea0003800000 */
[----:B------:R-:W-:Y:S01]  /*12e0*/  VIADD R10, R9, 0xfffffc00 ;  /* 0xfffffc00090a7836 */ /* 0x000fe20000000000 */
[----:B------:R-:W-:Y:S01]  /*12f0*/  BSSY.RECONVERGENT B2, `(.L_x_23) ;  /* 0x0000030000027945 */ /* 0x000fe20003800200 */
[----:B------:R-:W-:-:S03]  /*1300*/  CS2R R18, SRZ ;  /* 0x0000000000127805 */ /* 0x000fc6000001ff00 */
[----:B------:R-:W-:Y:S02]  /*1310*/  SHF.R.U32.HI R9, RZ, 0x6, R10 ;  /* 0x00000006ff097819 */ /* 0x000fe4000001160a */
[----:B------:R-:W-:Y:S02]  /*1320*/  ISETP.GE.U32.AND P1, PT, R10, 0x80, PT ;  /* 0x000000800a00780c */ /* 0x000fe40003f26070 */
[C---:B------:R-:W-:Y:S02]  /*1330*/  IADD3 R10, PT, PT, -R9.reuse, 0x13, RZ ;  /* 0x00000013090a7810 */ /* 0x040fe40007ffe1ff */
[----:B------:R-:W-:Y:S02]  /*1340*/  IADD3 R15, PT, PT, -R9, 0xf, RZ ;  /* 0x0000000f090f7810 */ /* 0x000fe40007ffe1ff */
[----:B------:R-:W-:-:S04]  /*1350*/  SEL R10, R10, 0x12, P1 ;  /* 0x000000120a0a7807 */ /* 0x000fc80000800000 */
[----:B------:R-:W-:-:S13]  /*1360*/  ISETP.GE.AND P1, PT, R15, R10, PT ;  /* 0x0000000a0f00720c */ /* 0x000fda0003f26270 */
[----:B------:R-:W-:Y:S05]  /*1370*/  @P1 BRA `(.L_x_24) ;  /* 0x00000000009c1947 */ /* 0x000fea0003800000 */
[----:B------:R-:W0:Y:S01]  /*1380*/  LDC.64 R34, c[0x0][0x358] ;  /* 0x0000d600ff227b82 */ /* 0x000e220000000a00 */
[C---:B------:R-:W-:Y:S01]  /*1390*/  SHF.L.U64.HI R11, R14.reuse, 0xb, R13 ;  /* 0x0000000b0e0b7819 */ /* 0x040fe2000001020d */
[----:B------:R-:W-:Y:S01]  /*13a0*/  BSSY.RECONVERGENT B3, `(.L_x_25) ;  /* 0x0000023000037945 */ /* 0x000fe20003800200 */
[----:B------:R-:W-:Y:S01]  /*13b0*/  IMAD.SHL.U32 R14, R14, 0x800, RZ ;  /* 0x000008000e0e7824 */ /* 0x000fe200078e00ff */
[----:B------:R-:W-:Y:S01]  /*13c0*/  IADD3 R17, PT, PT, RZ, -R9, -R10 ;  /* 0x80000009ff117210 */ /* 0x000fe20007ffe80a */
[----:B------:R-:W-:Y:S01]  /*13d0*/  IMAD.MOV.U32 R16, RZ, RZ, RZ ;  /* 0x000000ffff107224 */ /* 0x000fe200078e00ff */
[----:B------:R-:W-:Y:S02]  /*13e0*/  LOP3.LUT R11, R11, 0x80000000, RZ, 0xfc, !PT ;  /* 0x800000000b0b7812 */ /* 0x000fe400078efcff */
[----:B------:R-:W-:-:S07]  /*13f0*/  CS2R R18, SRZ ;  /* 0x0000000000127805 */ /* 0x000fce000001ff00 */
.L_x_26:
[----:B------:R-:W1:Y:S01]  /*1400*/  LDC.64 R32, c[0x4][RZ] ;  /* 0x01000000ff207b82 */ /* 0x000e620000000a00 */
[----:B0-----:R-:W-:Y:S02]  /*1410*/  R2UR UR4, R34 ;  /* 0x00000000220472ca */ /* 0x001fe400000e0000 */
[----:B------:R-:W-:Y:S01]  /*1420*/  R2UR UR5, R35 ;  /* 0x00000000230572ca */ /* 0x000fe200000e0000 */
[----:B-1----:R-:W-:-:S12]  /*1430*/  IMAD.WIDE R32, R15, 0x8, R32 ;  /* 0x000000080f207825 */ /* 0x002fd800078e0220 */
[----:B------:R-:W2:Y:S01]  /*1440*/  LDG.E.64.CONSTANT R32, desc[UR4][R32.64] ;  /* 0x0000000420207981 */ /* 0x000ea2000c1e9b00 */
[----:B------:R-:W-:Y:S02]  /*1450*/  IMAD.MOV.U32 R36, RZ, RZ, R18 ;  /* 0x000000ffff247224 */ /* 0x000fe400078e0012 */
[----:B------:R-:W-:Y:S02]  /*1460*/  IMAD.MOV.U32 R37, RZ, RZ, R19 ;  /* 0x000000ffff257224 */ /* 0x000fe400078e0013 */
[----:B------:R-:W-:Y:S02]  /*1470*/  VIADD R17, R17, 0x1 ;  /* 0x0000000111117836 */ /* 0x000fe40000000000 */
[----:B------:R-:W-:Y:S02]  /*1480*/  VIADD R15, R15, 0x1 ;  /* 0x000000010f0f7836 */ /* 0x000fe40000000000 */
[----:B--2---:R-:W-:-:S04]  /*1490*/  IMAD.WIDE.U32 R36, P4, R32, R14, R36 ;  /* 0x0000000e20247225 */ /* 0x004fc80007880024 */
[----:B------:R-:W-:Y:S02]  /*14a0*/  IMAD R18, R32, R11, RZ ;  /* 0x0000000b20127224 */ /* 0x000fe400078e02ff */
[----:B------:R-:W-:-:S03]  /*14b0*/  IMAD R19, R33, R14, RZ ;  /* 0x0000000e21137224 */ /* 0x000fc600078e02ff */
[----:B------:R-:W-:-:S04]  /*14c0*/  IADD3 R18, P1, PT, R18, R37, RZ ;  /* 0x0000002512127210 */ /* 0x000fc80007f3e0ff */
[----:B------:R-:W-:Y:S01]  /*14d0*/  IADD3 R19, P2, PT, R19, R18, RZ ;  /* 0x0000001213137210 */ /* 0x000fe20007f5e0ff */
[----:B------:R-:W-:Y:S02]  /*14e0*/  IMAD.MOV.U32 R18, RZ, RZ, R36 ;  /* 0x000000ffff127224 */ /* 0x000fe400078e0024 */
[C---:B------:R-:W-:Y:S02]  /*14f0*/  IMAD R36, R16.reuse, 0x8, R1 ;  /* 0x0000000810247824 */ /* 0x040fe400078e0201 */
[----:B------:R-:W-:-:S03]  /*1500*/  VIADD R16, R16, 0x1 ;  /* 0x0000000110107836 */ /* 0x000fc60000000000 */
[----:B------:R0:W-:Y:S02]  /*1510*/  STL.64 [R36], R18 ;  /* 0x0000001224007387 */ /* 0x0001e40000100a00 */
[----:B0-----:R-:W-:-:S04]  /*1520*/  IMAD.HI.U32 R18, R32, R11, RZ ;  /* 0x0000000b20127227 */ /* 0x001fc800078e00ff */
[----:B------:R-:W-:Y:S02]  /*1530*/  IMAD.X R18, RZ, RZ, R18, P4 ;  /* 0x000000ffff127224 */ /* 0x000fe400020e0612 */
[----:B------:R-:W-:-:S05]  /*1540*/  IMAD.HI.U32 R19, R33, R14, RZ ;  /* 0x0000000e21137227 */ /* 0x000fca00078e00ff */
[----:B------:R-:W-:Y:S01]  /*1550*/  IADD3.X R18, P1, PT, R19, R18, RZ, P1, !PT ;  /* 0x0000001213127210 */ /* 0x000fe20000f3e4ff */
[----:B------:R-:W-:-:S04]  /*1560*/  IMAD.HI.U32 R19, R33, R11, RZ ;  /* 0x0000000b21137227 */ /* 0x000fc800078e00ff */
[----:B------:R-:W-:Y:S01]  /*1570*/  IMAD.X R19, RZ, RZ, R19, P1 ;  /* 0x000000ffff137224 */ /* 0x000fe200008e0613 */
[----:B------:R-:W-:Y:S01]  /*1580*/  ISETP.NE.AND P1, PT, R17, -0xf, PT ;  /* 0xfffffff11100780c */ /* 0x000fe20003f25270 */
[----:B------:R-:W-:-:S05]  /*1590*/  IMAD R33, R33, R11, RZ ;  /* 0x0000000b21217224 */ /* 0x000fca00078e02ff */
[----:B------:R-:W-:-:S05]  /*15a0*/  IADD3.X R18, P2, PT, R33, R18, RZ, P2, !PT ;  /* 0x0000001221127210 */ /* 0x000fca000175e4ff */
[----:B------:R-:W-:Y:S02]  /*15b0*/  IMAD.X R19, RZ, RZ, R19, P2 ;  /* 0x000000ffff137224 */ /* 0x000fe400010e0613 */
[----:B------:R-:W-:Y:S06]  /*15c0*/  @P1 BRA `(.L_x_26) ;  /* 0xfffffffc008c1947 */ /* 0x000fec000383ffff */
[----:B------:R-:W-:Y:S05]  /*15d0*/  BSYNC.RECONVERGENT B3 ;  /* 0x0000000000037941 */ /* 0x000fea0003800200 */
.L_x_25:
[----:B------:R-:W-:-:S07]  /*15e0*/  IMAD.MOV.U32 R15, RZ, RZ, R10 ;  /* 0x000000ffff0f7224 */ /* 0x000fce00078e000a */
.L_x_24:
[----:B------:R-:W-:Y:S05]  /*15f0*/  BSYNC.RECONVERGENT B2 ;  /* 0x0000000000027941 */ /* 0x000fea0003800200 */
.L_x_23:
[----:B------:R-:W-:Y:S01]  /*1600*/  LOP3.LUT P1, R17, R8, 0x3f, RZ, 0xc0, !PT ;  /* 0x0000003f08117812 */ /* 0x000fe2000782c0ff */
[----:B------:R-:W-:-:S04]  /*1610*/  IMAD.IADD R8, R9, 0x1, R15 ;  /* 0x0000000109087824 */ /* 0x000fc800078e020f */
[----:B------:R-:W-:-:S05]  /*1620*/  IMAD.U32 R37, R8, 0x8, R1 ;  /* 0x0000000808257824 */ /* 0x000fca00078e0001 */
[----:B------:R0:W-:Y:S04]  /*1630*/  STL.64 [R37+-0x78], R18 ;  /* 0xffff881225007387 */ /* 0x0001e80000100a00 */
[----:B------:R-:W2:Y:S04]  /*1640*/  @P1 LDL.64 R14, [R1+0x8] ;  /* 0x00000800010e1983 */ /* 0x000ea80000100a00 */
[----:B------:R-:W3:Y:S04]  /*1650*/  LDL.64 R8, [R1+0x10] ;  /* 0x0000100001087983 */ /* 0x000ee80000100a00 */
[----:B------:R-:W4:Y:S01]  /*1660*/  LDL.64 R10, [R1+0x18] ;  /* 0x00001800010a7983 */ /* 0x000f220000100a00 */
[----:B------:R-:W-:Y:S01]  /*1670*/  BSSY.RECONVERGENT B2, `(.L_x_27) ;  /* 0x0000035000027945 */ /* 0x000fe20003800200 */
[----:B--2---:R-:W-:-:S02]  /*1680*/  @P1 SHF.R.U64 R32, R14, 0x1, R15 ;  /* 0x000000010e201819 */ /* 0x004fc4000000120f */
[----:B------:R-:W-:Y:S02]  /*1690*/  @P1 SHF.R.U32.HI R15, RZ, 0x1, R15 ;  /* 0x00000001ff0f1819 */ /* 0x000fe4000001160f */
[----:B------:R-:W-:Y:S02]  /*16a0*/  @P1 LOP3.LUT R14, R17, 0x3f, RZ, 0x3c, !PT ;  /* 0x0000003f110e1812 */ /* 0x000fe400078e3cff */
[-C--:B---3--:R-:W-:Y:S02]  /*16b0*/  @P1 SHF.L.U32 R35, R8, R17.reuse, RZ ;  /* 0x0000001108231219 */ /* 0x088fe400000006ff */
[----:B------:R-:W-:Y:S02]  /*16c0*/  @P1 SHF.R.U64 R32, R32, R14, R15 ;  /* 0x0000000e20201219 */ /* 0x000fe4000000120f */
[C-C-:B------:R-:W-:Y:S02]  /*16d0*/  @P1 SHF.R.U64 R33, R8.reuse, 0x1, R9.reuse ;  /* 0x0000000108211819 */ /* 0x140fe40000001209 */
[----:B------:R-:W-:-:S02]  /*16e0*/  @P1 SHF.L.U64.HI R16, R8, R17, R9 ;  /* 0x0000001108101219 */ /* 0x000fc40000010209 */
[----:B0-----:R-:W-:Y:S02]  /*16f0*/  @P1 SHF.R.U32.HI R19, RZ, 0x1, R9 ;  /* 0x00000001ff131819 */ /* 0x001fe40000011609 */
[----:B------:R-:W-:Y:S02]  /*1700*/  @P1 SHF.R.U32.HI R15, RZ, R14, R15 ;  /* 0x0000000eff0f1219 */ /* 0x000fe4000001160f */
[----:B------:R-:W-:Y:S02]  /*1710*/  @P1 LOP3.LUT R8, R35, R32, RZ, 0xfc, !PT ;  /* 0x0000002023081212 */ /* 0x000fe400078efcff */
[----:B----4-:R-:W-:Y:S02]  /*1720*/  @P1 SHF.L.U32 R18, R10, R17, RZ ;  /* 0x000000110a121219 */ /* 0x010fe400000006ff */
[----:B------:R-:W-:Y:S02]  /*1730*/  @P1 SHF.R.U64 R33, R33, R14, R19 ;  /* 0x0000000e21211219 */ /* 0x000fe40000001213 */
[----:B------:R-:W-:-:S02]  /*1740*/  @P1 LOP3.LUT R9, R16, R15, RZ, 0xfc, !PT ;  /* 0x0000000f10091212 */ /* 0x000fc400078efcff */
[----:B------:R-:W-:Y:S01]  /*1750*/  @P1 SHF.R.U32.HI R16, RZ, R14, R19 ;  /* 0x0000000eff101219 */ /* 0x000fe20000011613 */
[----:B------:R-:W-:Y:S01]  /*1760*/  IMAD.SHL.U32 R14, R8, 0x4, RZ ;  /* 0x00000004080e7824 */ /* 0x000fe200078e00ff */
[----:B------:R-:W-:Y:S02]  /*1770*/  @P1 SHF.L.U64.HI R17, R10, R17, R11 ;  /* 0x000000110a111219 */ /* 0x000fe4000001020b */
[----:B------:R-:W-:Y:S02]  /*1780*/  @P1 LOP3.LUT R10, R18, R33, RZ, 0xfc, !PT ;  /* 0x00000021120a1212 */ /* 0x000fe400078efcff */
[----:B------:R-:W-:Y:S02]  /*1790*/  SHF.L.U64.HI R8, R8, 0x2, R9 ;  /* 0x0000000208087819 */ /* 0x000fe40000010209 */
[----:B------:R-:W-:Y:S02]  /*17a0*/  @P1 LOP3.LUT R11, R17, R16, RZ, 0xfc, !PT ;  /* 0x00000010110b1212 */ /* 0x000fe400078efcff */
[----:B------:R-:W-:-:S02]  /*17b0*/  SHF.L.W.U32.HI R9, R9, 0x2, R10 ;  /* 0x0000000209097819 */ /* 0x000fc40000010e0a */
[----:B------:R-:W-:Y:S02]  /*17c0*/  IADD3 RZ, P1, PT, RZ, -R14, RZ ;  /* 0x8000000effff7210 */ /* 0x000fe40007f3e0ff */
[----:B------:R-:W-:Y:S02]  /*17d0*/  LOP3.LUT R15, RZ, R8, RZ, 0x33, !PT ;  /* 0x00000008ff0f7212 */ /* 0x000fe400078e33ff */
[----:B------:R-:W-:Y:S02]  /*17e0*/  SHF.L.W.U32.HI R10, R10, 0x2, R11 ;  /* 0x000000020a0a7819 */ /* 0x000fe40000010e0b */
[----:B------:R-:W-:Y:S02]  /*17f0*/  LOP3.LUT R16, RZ, R9, RZ, 0x33, !PT ;  /* 0x00000009ff107212 */ /* 0x000fe400078e33ff */
[----:B------:R-:W-:Y:S02]  /*1800*/  IADD3.X R15, P1, PT, RZ, R15, RZ, P1, !PT ;  /* 0x0000000fff0f7210 */ /* 0x000fe40000f3e4ff */
[----:B------:R-:W-:-:S02]  /*1810*/  LOP3.LUT R17, RZ, R10, RZ, 0x33, !PT ;  /* 0x0000000aff117212 */ /* 0x000fc400078e33ff */
[----:B------:R-:W-:Y:S02]  /*1820*/  IADD3.X R16, P2, PT, RZ, R16, RZ, P1, !PT ;  /* 0x00000010ff107210 */ /* 0x000fe40000f5e4ff */
[----:B------:R-:W-:-:S03]  /*1830*/  ISETP.GT.U32.AND P4, PT, R9, -0x1, PT ;  /* 0xffffffff0900780c */ /* 0x000fc60003f84070 */
[----:B------:R-:W-:Y:S01]  /*1840*/  IMAD.X R17, RZ, RZ, R17, P2 ;  /* 0x000000ffff117224 */ /* 0x000fe200010e0611 */
[----:B------:R-:W-:-:S04]  /*1850*/  ISETP.GT.AND.EX P1, PT, R10, -0x1, PT, P4 ;  /* 0xffffffff0a00780c */ /* 0x000fc80003f24340 */
[----:B------:R-:W-:Y:S02]  /*1860*/  SEL R17, R10, R17, P1 ;  /* 0x000000110a117207 */ /* 0x000fe40000800000 */
[----:B------:R-:W-:Y:S02]  /*1870*/  SEL R18, R9, R16, P1 ;  /* 0x0000001009127207 */ /* 0x000fe40000800000 */
[----:B------:R-:W-:-:S04]  /*1880*/  ISETP.NE.U32.AND P2, PT, R17, RZ, PT ;  /* 0x000000ff1100720c */ /* 0x000fc80003f45070 */
[----:B------:R-:W-:Y:S01]  /*1890*/  SEL R9, R18, R17, !P2 ;  /* 0x0000001112097207 */ /* 0x000fe20005000000 */
[----:B------:R-:W-:-:S05]  /*18a0*/  @!P1 IMAD.MOV R14, RZ, RZ, -R14 ;  /* 0x000000ffff0e9224 */ /* 0x000fca00078e0a0e */
[----:B------:R-:W0:Y:S02]  /*18b0*/  FLO.U32 R9, R9 ;  /* 0x0000000900097300 */ /* 0x000e2400000e0000 */
[C---:B0-----:R-:W-:Y:S02]  /*18c0*/  IADD3 R19, PT, PT, -R9.reuse, 0x1f, RZ ;  /* 0x0000001f09137810 */ /* 0x041fe40007ffe1ff */
[----:B------:R-:W-:-:S03]  /*18d0*/  IADD3 R16, PT, PT, -R9, 0x3f, RZ ;  /* 0x0000003f09107810 */ /* 0x000fc60007ffe1ff */
[----:B------:R-:W-:Y:S01]  /*18e0*/  @P2 IMAD.MOV R16, RZ, RZ, R19 ;  /* 0x000000ffff102224 */ /* 0x000fe200078e0213 */
[----:B------:R-:W-:-:S04]  /*18f0*/  SEL R19, R8, R15, P1 ;  /* 0x0000000f08137207 */ /* 0x000fc80000800000 */
[----:B------:R-:W-:-:S13]  /*1900*/  ISETP.NE.AND P2, PT, R16, RZ, PT ;  /* 0x000000ff1000720c */ /* 0x000fda0003f45270 */
[----:B------:R-:W-:Y:S05]  /*1910*/  @!P2 BRA `(.L_x_28) ;  /* 0x000000000028a947 */ /* 0x000fea0003800000 */
[----:B------:R-:W-:Y:S02]  /*1920*/  LOP3.LUT R9, R16, 0x3f, RZ, 0xc0, !PT ;  /* 0x0000003f10097812 */ /* 0x000fe400078ec0ff */
[--C-:B------:R-:W-:Y:S02]  /*1930*/  SHF.R.U64 R15, R14, 0x1, R19.reuse ;  /* 0x000000010e0f7819 */ /* 0x100fe40000001213 */
[----:B------:R-:W-:Y:S02]  /*1940*/  SHF.R.U32.HI R19, RZ, 0x1, R19 ;  /* 0x00000001ff137819 */ /* 0x000fe40000011613 */
[----:B------:R-:W-:Y:S02]  /*1950*/  LOP3.LUT R8, R16, 0x3f, RZ, 0xc, !PT ;  /* 0x0000003f10087812 */ /* 0x000fe400078e0cff */
[CC--:B------:R-:W-:Y:S02]  /*1960*/  SHF.L.U64.HI R17, R18.reuse, R9.reuse, R17 ;  /* 0x0000000912117219 */ /* 0x0c0fe40000010211 */
[----:B------:R-:W-:-:S02]  /*1970*/  SHF.L.U32 R9, R18, R9, RZ ;  /* 0x0000000912097219 */ /* 0x000fc400000006ff */
[-CC-:B------:R-:W-:Y:S02]  /*1980*/  SHF.R.U64 R18, R15, R8.reuse, R19.reuse ;  /* 0x000000080f127219 */ /* 0x180fe40000001213 */
[----:B------:R-:W-:Y:S02]  /*1990*/  SHF.R.U32.HI R8, RZ, R8, R19 ;  /* 0x00000008ff087219 */ /* 0x000fe40000011613 */
[----:B------:R-:W-:Y:S02]  /*19a0*/  LOP3.LUT R18, R9, R18, RZ, 0xfc, !PT ;  /* 0x0000001209127212 */ /* 0x000fe400078efcff */
[----:B------:R-:W-:-:S07]  /*19b0*/  LOP3.LUT R17, R17, R8, RZ, 0xfc, !PT ;  /* 0x0000000811117212 */ /* 0x000fce00078efcff */
.L_x_28:
[----:B------:R-:W-:Y:S05]  /*19c0*/  BSYNC.RECONVERGENT B2 ;  /* 0x0000000000027941 */ /* 0x000fea0003800200 */
.L_x_27:
[----:B------:R-:W-:Y:S01]  /*19d0*/  IMAD.WIDE.U32 R14, R18, 0x2168c235, RZ ;  /* 0x2168c235120e7825 */ /* 0x000fe200078e00ff */
[----:B------:R-:W-:-:S03]  /*19e0*/  SHF.R.U32.HI R11, RZ, 0x1e, R11 ;  /* 0x0000001eff0b7819 */ /* 0x000fc6000001160b */
[----:B------:R-:W-:Y:S01]  /*19f0*/  IMAD.MOV.U32 R8, RZ, RZ, R15 ;  /* 0x000000ffff087224 */ /* 0x000fe200078e000f */
[----:B------:R-:W-:Y:S01]  /*1a00*/  IADD3 RZ, P2, PT, R14, R14, RZ ;  /* 0x0000000e0eff7210 */ /* 0x000fe20007f5e0ff */
[----:B------:R-:W-:Y:S01]  /*1a10*/  IMAD.MOV.U32 R9, RZ, RZ, RZ ;  /* 0x000000ffff097224 */ /* 0x000fe200078e00ff */
[----:B------:R-:W-:Y:S01]  /*1a20*/  LEA.HI R10, R10, R11, RZ, 0x1 ;  /* 0x0000000b0a0a7211 */ /* 0x000fe200078f08ff */
[----:B------:R-:W-:-:S04]  /*1a30*/  IMAD.HI.U32 R15, R17, -0x36f0255e, RZ ;  /* 0xc90fdaa2110f7827 */ /* 0x000fc800078e00ff */
[----:B------:R-:W-:-:S04]  /*1a40*/  IMAD.WIDE.U32 R8, R18, -0x36f0255e, R8 ;  /* 0xc90fdaa212087825 */ /* 0x000fc800078e0008 */
[----:B------:R-:W-:-:S04]  /*1a50*/  IMAD.WIDE.U32 R8, P4, R17, 0x2168c235, R8 ;  /* 0x2168c23511087825 */ /* 0x000fc80007880008 */
[----:B------:R-:W-:Y:S01]  /*1a60*/  IMAD R17, R17, -0x36f0255e, RZ ;  /* 0xc90fdaa211117824 */ /* 0x000fe200078e02ff */
[----:B------:R-:W-:Y:S01]  /*1a70*/  IADD3.X RZ, P2, PT, R8, R8, RZ, P2, !PT ;  /* 0x0000000808ff7210 */ /* 0x000fe2000175e4ff */
[----:B------:R-:W-:-:S03]  /*1a80*/  IMAD.X R14, RZ, RZ, R15, P4 ;  /* 0x000000ffff0e7224 */ /* 0x000fc600020e060f */
[----:B------:R-:W-:-:S04]  /*1a90*/  IADD3 R9, P4, PT, R17, R9, RZ ;  /* 0x0000000911097210 */ /* 0x000fc80007f9e0ff */
[C---:B------:R-:W-:Y:S01]  /*1aa0*/  ISETP.GT.U32.AND P5, PT, R9.reuse, RZ, PT ;  /* 0x000000ff0900720c */ /* 0x040fe20003fa4070 */
[----:B------:R-:W-:Y:S01]  /*1ab0*/  IMAD.X R14, RZ, RZ, R14, P4 ;  /* 0x000000ffff0e7224 */ /* 0x000fe200020e060e */
[----:B------:R-:W-:-:S04]  /*1ac0*/  IADD3.X R8, P4, PT, R9, R9, RZ, P2, !PT ;  /* 0x0000000909087210 */ /* 0x000fc8000179e4ff */
[C---:B------:R-:W-:Y:S01]  /*1ad0*/  ISETP.GT.AND.EX P2, PT, R14.reuse, RZ, PT, P5 ;  /* 0x000000ff0e00720c */ /* 0x040fe20003f44350 */
[----:B------:R-:W-:-:S03]  /*1ae0*/  IMAD.X R15, R14, 0x1, R14, P4 ;  /* 0x000000010e0f7824 */ /* 0x000fc600020e060e */
[----:B------:R-:W-:Y:S02]  /*1af0*/  SEL R8, R8, R9, P2 ;  /* 0x0000000908087207 */ /* 0x000fe40001000000 */
[----:B------:R-:W-:Y:S02]  /*1b00*/  SEL R9, R15, R14, P2 ;  /* 0x0000000e0f097207 */ /* 0x000fe40001000000 */
[----:B------:R-:W-:Y:S02]  /*1b10*/  IADD3 R14, P4, PT, R8, 0x1, RZ ;  /* 0x00000001080e7810 */ /* 0x000fe40007f9e0ff */
[----:B------:R-:W-:Y:S02]  /*1b20*/  SEL R15, RZ, 0xffffffff, !P2 ;  /* 0xffffffffff0f7807 */ /* 0x000fe40005000000 */
[----:B------:R-:W-:Y:S01]  /*1b30*/  LOP3.LUT P2, R13, R13, 0x80000000, RZ, 0xc0, !PT ;  /* 0x800000000d0d7812 */ /* 0x000fe2000784c0ff */
[----:B------:R-:W-:Y:S02]  /*1b40*/  IMAD.X R9, RZ, RZ, R9, P4 ;  /* 0x000000ffff097224 */ /* 0x000fe400020e0609 */
[----:B------:R-:W-:Y:S01]  /*1b50*/  IMAD.IADD R8, R15, 0x1, -R16 ;  /* 0x000000010f087824 */ /* 0x000fe200078e0a10 */
[----:B------:R-:W-:-:S02]  /*1b60*/  @!P1 LOP3.LUT R13, R13, 0x80000000, RZ, 0x3c, !PT ;  /* 0x800000000d0d9812 */ /* 0x000fc400078e3cff */
[----:B------:R-:W-:Y:S01]  /*1b70*/  SHF.R.U64 R14, R14, 0xa, R9 ;  /* 0x0000000a0e0e7819 */ /* 0x000fe20000001209 */
[----:B------:R-:W-:-:S03]  /*1b80*/  IMAD.SHL.U32 R8, R8, 0x100000, RZ ;  /* 0x0010000008087824 */ /* 0x000fc600078e00ff */
[----:B------:R-:W-:-:S03]  /*1b90*/  IADD3 R14, P4, PT, R14, 0x1, RZ ;  /* 0x000000010e0e7810 */ /* 0x000fc60007f9e0ff */
[----:B------:R-:W-:Y:S01]  /*1ba0*/  @P2 IMAD.MOV R10, RZ, RZ, -R10 ;  /* 0x000000ffff0a2224 */ /* 0x000fe200078e0a0a */
[----:B------:R-:W-:-:S04]  /*1bb0*/  LEA.HI.X R9, R9, RZ, RZ, 0x16, P4 ;  /* 0x000000ff09097211 */ /* 0x000fc800020fb4ff */
[--C-:B------:R-:W-:Y:S02]  /*1bc0*/  SHF.R.U64 R14, R14, 0x1, R9.reuse ;  /* 0x000000010e0e7819 */ /* 0x100fe40000001209 */
[----:B------:R-:W-:Y:S02]  /*1bd0*/  SHF.R.U32.HI R9, RZ, 0x1, R9 ;  /* 0x00000001ff097819 */ /* 0x000fe40000011609 */
[----:B------:R-:W-:-:S04]  /*1be0*/  IADD3 R14, P4, P5, RZ, RZ, R14 ;  /* 0x000000ffff0e7210 */ /* 0x000fc80007d9e00e */
[----:B------:R-:W-:-:S04]  /*1bf0*/  IADD3.X R8, PT, PT, R8, 0x3fe00000, R9, P4, P5 ;  /* 0x3fe0000008087810 */ /* 0x000fc800027ea409 */
[----:B------:R-:W-:-:S07]  /*1c00*/  LOP3.LUT R13, R8, R13, RZ, 0xfc, !PT ;  /* 0x0000000d080d7212 */ /* 0x000fce00078efcff */
.L_x_22:
[----:B------:R-:W-:Y:S02]  /*1c10*/  IMAD.MOV.U32 R35, RZ, RZ, R13 ;  /* 0x000000ffff237224 */ /* 0x000fe400078e000d */
[----:B------:R-:W-:Y:S02]  /*1c20*/  IMAD.MOV.U32 R13, RZ, RZ, 0x0 ;  /* 0x00000000ff0d7424 */ /* 0x000fe400078e00ff */
[----:B------:R-:W-:Y:S02]  /*1c30*/  IMAD.MOV.U32 R36, RZ, RZ, R10 ;  /* 0x000000ffff247224 */ /* 0x000fe400078e000a */
[----:B------:R-:W-:Y:S01]  /*1c40*/  IMAD.MOV.U32 R34, RZ, RZ, R14 ;  /* 0x000000ffff227224 */ /* 0x000fe200078e000e */
[----:B------:R-:W-:Y:S06]  /*1c50*/  RET.REL.NODEC R12 `(_Z14integralKernelPdiidd) ;  /* 0xffffffe00ce87950 */ /* 0x000fec0003c3ffff */
.L_x_29:
[----:B------:R-:W-:-:S00]  /*1c60*/  BRA `(.L_x_29) ;  /* 0xfffffffc00fc7947 */ /* 0x000fc0000383ffff */
[----:B------:R-:W-:-:S00]  /*1c70*/  NOP ;  /* 0x0000000000007918 */ /* 0x000fc00000000000 */
        /* <DEDUP_REMOVED lines=8> */
.L_x_30:


//--------------------- .nv.global.init           --------------------------
	.section	.nv.global.init,"aw",@progbits
	.align	16
.nv.global.init:
	.type		__cudart_sin_cos_coeffs,@object
	.size		__cudart_sin_cos_coeffs,(__cudart_i2opi_d - __cudart_sin_cos_coeffs)
__cudart_sin_cos_coeffs:
        /*0000*/ 	.byte	0x46, 0xd2, 0xb0, 0x2c, 0xf1, 0xe5, 0x5a, 0xbe, 0x92, 0xe3, 0xac, 0x69, 0xe3, 0x1d, 0xc7, 0x3e
        /*0010*/ 	.byte	0xa1, 0x62, 0xdb, 0x19, 0xa0, 0x01, 0x2a, 0xbf, 0x18, 0x08, 0x11, 0x11, 0x11, 0x11, 0x81, 0x3f
        /*0020*/ 	.byte	0x54, 0x55, 0x55, 0x55, 0x55, 0x55, 0xc5, 0xbf, 0x00, 0x00, 0x00, 0x00, 0x00, 0x00, 0x00, 0x00
        /*0030*/ 	.byte	0x00, 0x00, 0x00, 0x00, 0x00, 0x00, 0x00, 0x00, 0x64, 0x81, 0xfd, 0x20, 0x83, 0xff, 0xa8, 0xbd
        /*0040*/ 	.byte	0x28, 0x85, 0xef, 0xc1, 0xa7, 0xee, 0x21, 0x3e, 0xd9, 0xe6, 0x06, 0x8e, 0x4f, 0x7e, 0x92, 0xbe
        /*0050*/ 	.byte	0xe9, 0xbc, 0xdd, 0x19, 0xa0, 0x01, 0xfa, 0x3e, 0x47, 0x5d, 0xc1, 0x16, 0x6c, 0xc1, 0x56, 0xbf
        /*0060*/ 	.byte	0x51, 0x55, 0x55, 0x55, 0x55, 0x55, 0xa5, 0x3f, 0x00, 0x00, 0x00, 0x00, 0x00, 0x00, 0xe0, 0xbf
        /*0070*/ 	.byte	0x00, 0x00, 0x00, 0x00, 0x00, 0x00, 0xf0, 0x3f, 0x00, 0x00, 0x00, 0x00, 0x00, 0x00, 0x00, 0x00
	.type		__cudart_i2opi_d,@object
	.size		__cudart_i2opi_d,(.L_0 - __cudart_i2opi_d)
__cudart_i2opi_d:
        /* <DEDUP_REMOVED lines=9> */
.L_0:


//--------------------- .nv.shared._Z14integralKernelPdiidd --------------------------
	.section	.nv.shared._Z14integralKernelPdiidd,"aw",@nobits
	.sectionflags	@""
	.align	8
.nv.shared._Z14integralKernelPdiidd:
	.zero		5120


//--------------------- .nv.shared.reserved.0     --------------------------
	.section	.nv.shared.reserved.0,"aw",@nobits
	.weak		__nv_reservedSMEM_offset_0_alias
	.size		__nv_reservedSMEM_offset_0_alias, 0, 64
	.other		__nv_reservedSMEM_offset_0_alias,@"STO_CUDA_RESERVED_SHARED STV_DEFAULT"
__nv_reservedSMEM_offset_0_alias:
	.zero		0
	.zero		64


//--------------------- .nv.constant0._Z14integralKernelPdiidd --------------------------
	.section	.nv.constant0._Z14integralKernelPdiidd,"a",@progbits
	.sectionflags	@""
	.align	4
.nv.constant0._Z14integralKernelPdiidd:
	.zero		928


//--------------------- SYMBOLS --------------------------

	.type		.nv.reservedSmem.offset0,@object
	.size		.nv.reservedSmem.offset0,0x4
	.type		.nv.reservedSmem.cap,@object
	.size		.nv.reservedSmem.cap,0x4
